//
// Generated by NVIDIA NVVM Compiler
//
// Compiler Build ID: CL-36424714
// Cuda compilation tools, release 13.0, V13.0.88
// Based on NVVM 20.0.0
//

.version 9.0
.target sm_100
.address_size 64

	// .globl	_Z24movingSumSharedMemStaticPiS_i
// _ZZ24movingSumSharedMemStaticPiS_iE7shm_vec has been demoted
.extern .shared .align 16 .b8 shm_vec[];

.visible .entry _Z24movingSumSharedMemStaticPiS_i(
	.param .u64 .ptr .align 1 _Z24movingSumSharedMemStaticPiS_i_param_0,
	.param .u64 .ptr .align 1 _Z24movingSumSharedMemStaticPiS_i_param_1,
	.param .u32 _Z24movingSumSharedMemStaticPiS_i_param_2
)
{
	.reg .pred 	%p<6>;
	.reg .b32 	%r<59>;
	.reg .b64 	%rd<11>;
	// demoted variable
	.shared .align 4 .b8 _ZZ24movingSumSharedMemStaticPiS_iE7shm_vec[2128];
	ld.param.u64 	%rd4, [_Z24movingSumSharedMemStaticPiS_i_param_0];
	ld.param.u64 	%rd3, [_Z24movingSumSharedMemStaticPiS_i_param_1];
	ld.param.u32 	%r6, [_Z24movingSumSharedMemStaticPiS_i_param_2];
	cvta.to.global.u64 	%rd1, %rd4;
	mov.u32 	%r7, %ctaid.x;
	mov.u32 	%r8, %ntid.x;
	mov.u32 	%r1, %tid.x;
	mad.lo.s32 	%r2, %r7, %r8, %r1;
	setp.ge.s32 	%p1, %r2, %r6;
	shl.b32 	%r9, %r1, 2;
	mov.u32 	%r10, _ZZ24movingSumSharedMemStaticPiS_iE7shm_vec;
	add.s32 	%r3, %r10, %r9;
	@%p1 bra 	$L__BB0_7;
	mul.wide.s32 	%rd5, %r2, 4;
	add.s64 	%rd2, %rd1, %rd5;
	ld.global.u32 	%r11, [%rd2];
	st.shared.u32 	[%r3+40], %r11;
	setp.gt.u32 	%p2, %r1, 9;
	@%p2 bra 	$L__BB0_7;
	setp.lt.s32 	%p3, %r2, 10;
	mov.b32 	%r58, 0;
	@%p3 bra 	$L__BB0_4;
	add.s32 	%r13, %r2, -10;
	mul.wide.u32 	%rd6, %r13, 4;
	add.s64 	%rd7, %rd1, %rd6;
	ld.global.u32 	%r58, [%rd7];
$L__BB0_4:
	st.shared.u32 	[%r3], %r58;
	add.s32 	%r14, %r2, 512;
	setp.lt.s32 	%p4, %r14, %r6;
	@%p4 bra 	$L__BB0_6;
	mov.b32 	%r15, 0;
	st.shared.u32 	[%r3+2088], %r15;
	bra.uni 	$L__BB0_7;
$L__BB0_6:
	ld.global.u32 	%r16, [%rd2+2048];
	st.shared.u32 	[%r3+2088], %r16;
$L__BB0_7:
	setp.ge.s32 	%p5, %r2, %r6;
	bar.sync 	0;
	@%p5 bra 	$L__BB0_9;
	ld.shared.u32 	%r17, [%r3];
	ld.shared.u32 	%r18, [%r3+4];
	ld.shared.u32 	%r19, [%r3+8];
	ld.shared.u32 	%r20, [%r3+12];
	ld.shared.u32 	%r21, [%r3+16];
	ld.shared.u32 	%r22, [%r3+20];
	ld.shared.u32 	%r23, [%r3+24];
	ld.shared.u32 	%r24, [%r3+28];
	ld.shared.u32 	%r25, [%r3+32];
	ld.shared.u32 	%r26, [%r3+36];
	ld.shared.u32 	%r27, [%r3+40];
	ld.shared.u32 	%r28, [%r3+44];
	ld.shared.u32 	%r29, [%r3+48];
	ld.shared.u32 	%r30, [%r3+52];
	ld.shared.u32 	%r31, [%r3+56];
	ld.shared.u32 	%r32, [%r3+60];
	ld.shared.u32 	%r33, [%r3+64];
	ld.shared.u32 	%r34, [%r3+68];
	ld.shared.u32 	%r35, [%r3+72];
	ld.shared.u32 	%r36, [%r3+76];
	ld.shared.u32 	%r37, [%r3+80];
	cvta.to.global.u64 	%rd8, %rd3;
	mul.wide.s32 	%rd9, %r2, 4;
	add.s64 	%rd10, %rd8, %rd9;
	add.s32 	%r38, %r18, %r17;
	add.s32 	%r39, %r19, %r38;
	add.s32 	%r40, %r20, %r39;
	add.s32 	%r41, %r21, %r40;
	add.s32 	%r42, %r22, %r41;
	add.s32 	%r43, %r23, %r42;
	add.s32 	%r44, %r24, %r43;
	add.s32 	%r45, %r25, %r44;
	add.s32 	%r46, %r26, %r45;
	add.s32 	%r47, %r27, %r46;
	add.s32 	%r48, %r28, %r47;
	add.s32 	%r49, %r29, %r48;
	add.s32 	%r50, %r30, %r49;
	add.s32 	%r51, %r31, %r50;
	add.s32 	%r52, %r32, %r51;
	add.s32 	%r53, %r33, %r52;
	add.s32 	%r54, %r34, %r53;
	add.s32 	%r55, %r35, %r54;
	add.s32 	%r56, %r36, %r55;
	add.s32 	%r57, %r37, %r56;
	st.global.u32 	[%rd10], %r57;
$L__BB0_9:
	ret;

}
	// .globl	_Z25movingSumSharedMemDynamicPiS_i
.visible .entry _Z25movingSumSharedMemDynamicPiS_i(
	.param .u64 .ptr .align 1 _Z25movingSumSharedMemDynamicPiS_i_param_0,
	.param .u64 .ptr .align 1 _Z25movingSumSharedMemDynamicPiS_i_param_1,
	.param .u32 _Z25movingSumSharedMemDynamicPiS_i_param_2
)
{
	.reg .pred 	%p<6>;
	.reg .b32 	%r<59>;
	.reg .b64 	%rd<11>;

	ld.param.u64 	%rd4, [_Z25movingSumSharedMemDynamicPiS_i_param_0];
	ld.param.u64 	%rd3, [_Z25movingSumSharedMemDynamicPiS_i_param_1];
	ld.param.u32 	%r6, [_Z25movingSumSharedMemDynamicPiS_i_param_2];
	cvta.to.global.u64 	%rd1, %rd4;
	mov.u32 	%r7, %ctaid.x;
	mov.u32 	%r8, %ntid.x;
	mov.u32 	%r1, %tid.x;
	mad.lo.s32 	%r2, %r7, %r8, %r1;
	setp.ge.s32 	%p1, %r2, %r6;
	shl.b32 	%r9, %r1, 2;
	mov.u32 	%r10, shm_vec;
	add.s32 	%r3, %r10, %r9;
	@%p1 bra 	$L__BB1_7;
	mul.wide.s32 	%rd5, %r2, 4;
	add.s64 	%rd2, %rd1, %rd5;
	ld.global.u32 	%r11, [%rd2];
	st.shared.u32 	[%r3+40], %r11;
	setp.gt.u32 	%p2, %r1, 9;
	@%p2 bra 	$L__BB1_7;
	setp.lt.s32 	%p3, %r2, 10;
	mov.b32 	%r58, 0;
	@%p3 bra 	$L__BB1_4;
	add.s32 	%r13, %r2, -10;
	mul.wide.u32 	%rd6, %r13, 4;
	add.s64 	%rd7, %rd1, %rd6;
	ld.global.u32 	%r58, [%rd7];
$L__BB1_4:
	st.shared.u32 	[%r3], %r58;
	add.s32 	%r14, %r2, 512;
	setp.lt.s32 	%p4, %r14, %r6;
	@%p4 bra 	$L__BB1_6;
	mov.b32 	%r15, 0;
	st.shared.u32 	[%r3+2088], %r15;
	bra.uni 	$L__BB1_7;
$L__BB1_6:
	ld.global.u32 	%r16, [%rd2+2048];
	st.shared.u32 	[%r3+2088], %r16;
$L__BB1_7:
	setp.ge.s32 	%p5, %r2, %r6;
	bar.sync 	0;
	@%p5 bra 	$L__BB1_9;
	ld.shared.u32 	%r17, [%r3];
	ld.shared.u32 	%r18, [%r3+4];
	ld.shared.u32 	%r19, [%r3+8];
	ld.shared.u32 	%r20, [%r3+12];
	ld.shared.u32 	%r21, [%r3+16];
	ld.shared.u32 	%r22, [%r3+20];
	ld.shared.u32 	%r23, [%r3+24];
	ld.shared.u32 	%r24, [%r3+28];
	ld.shared.u32 	%r25, [%r3+32];
	ld.shared.u32 	%r26, [%r3+36];
	ld.shared.u32 	%r27, [%r3+40];
	ld.shared.u32 	%r28, [%r3+44];
	ld.shared.u32 	%r29, [%r3+48];
	ld.shared.u32 	%r30, [%r3+52];
	ld.shared.u32 	%r31, [%r3+56];
	ld.shared.u32 	%r32, [%r3+60];
	ld.shared.u32 	%r33, [%r3+64];
	ld.shared.u32 	%r34, [%r3+68];
	ld.shared.u32 	%r35, [%r3+72];
	ld.shared.u32 	%r36, [%r3+76];
	ld.shared.u32 	%r37, [%r3+80];
	cvta.to.global.u64 	%rd8, %rd3;
	mul.wide.s32 	%rd9, %r2, 4;
	add.s64 	%rd10, %rd8, %rd9;
	add.s32 	%r38, %r18, %r17;
	add.s32 	%r39, %r19, %r38;
	add.s32 	%r40, %r20, %r39;
	add.s32 	%r41, %r21, %r40;
	add.s32 	%r42, %r22, %r41;
	add.s32 	%r43, %r23, %r42;
	add.s32 	%r44, %r24, %r43;
	add.s32 	%r45, %r25, %r44;
	add.s32 	%r46, %r26, %r45;
	add.s32 	%r47, %r27, %r46;
	add.s32 	%r48, %r28, %r47;
	add.s32 	%r49, %r29, %r48;
	add.s32 	%r50, %r30, %r49;
	add.s32 	%r51, %r31, %r50;
	add.s32 	%r52, %r32, %r51;
	add.s32 	%r53, %r33, %r52;
	add.s32 	%r54, %r34, %r53;
	add.s32 	%r55, %r35, %r54;
	add.s32 	%r56, %r36, %r55;
	add.s32 	%r57, %r37, %r56;
	st.global.u32 	[%rd10], %r57;
$L__BB1_9:
	ret;

}
	// .globl	_Z16movingSumAtomicsPiS_i
.visible .entry _Z16movingSumAtomicsPiS_i(
	.param .u64 .ptr .align 1 _Z16movingSumAtomicsPiS_i_param_0,
	.param .u64 .ptr .align 1 _Z16movingSumAtomicsPiS_i_param_1,
	.param .u32 _Z16movingSumAtomicsPiS_i_param_2
)
{
	.reg .pred 	%p<64>;
	.reg .b32 	%r<68>;
	.reg .b64 	%rd<49>;

	ld.param.u64 	%rd3, [_Z16movingSumAtomicsPiS_i_param_0];
	ld.param.u64 	%rd4, [_Z16movingSumAtomicsPiS_i_param_1];
	ld.param.u32 	%r21, [_Z16movingSumAtomicsPiS_i_param_2];
	cvta.to.global.u64 	%rd1, %rd4;
	cvta.to.global.u64 	%rd5, %rd3;
	mov.u32 	%r22, %tid.x;
	mov.u32 	%r23, %ctaid.x;
	mov.u32 	%r24, %ntid.x;
	mad.lo.s32 	%r1, %r23, %r24, %r22;
	mul.wide.s32 	%rd6, %r1, 4;
	add.s64 	%rd2, %rd5, %rd6;
	add.s32 	%r2, %r1, -10;
	setp.lt.s32 	%p1, %r1, 10;
	setp.ge.s32 	%p2, %r2, %r21;
	or.pred  	%p3, %p1, %p2;
	@%p3 bra 	$L__BB2_2;
	mul.wide.u32 	%rd7, %r2, 4;
	add.s64 	%rd8, %rd1, %rd7;
	ld.global.u32 	%r25, [%rd2];
	atom.global.add.u32 	%r26, [%rd8], %r25;
$L__BB2_2:
	add.s32 	%r3, %r1, -9;
	setp.lt.s32 	%p4, %r1, 9;
	setp.ge.s32 	%p5, %r3, %r21;
	or.pred  	%p6, %p4, %p5;
	@%p6 bra 	$L__BB2_4;
	mul.wide.u32 	%rd9, %r3, 4;
	add.s64 	%rd10, %rd1, %rd9;
	ld.global.u32 	%r27, [%rd2];
	atom.global.add.u32 	%r28, [%rd10], %r27;
$L__BB2_4:
	add.s32 	%r4, %r1, -8;
	setp.lt.s32 	%p7, %r1, 8;
	setp.ge.s32 	%p8, %r4, %r21;
	or.pred  	%p9, %p7, %p8;
	@%p9 bra 	$L__BB2_6;
	mul.wide.u32 	%rd11, %r4, 4;
	add.s64 	%rd12, %rd1, %rd11;
	ld.global.u32 	%r29, [%rd2];
	atom.global.add.u32 	%r30, [%rd12], %r29;
$L__BB2_6:
	add.s32 	%r5, %r1, -7;
	setp.lt.s32 	%p10, %r1, 7;
	setp.ge.s32 	%p11, %r5, %r21;
	or.pred  	%p12, %p10, %p11;
	@%p12 bra 	$L__BB2_8;
	mul.wide.u32 	%rd13, %r5, 4;
	add.s64 	%rd14, %rd1, %rd13;
	ld.global.u32 	%r31, [%rd2];
	atom.global.add.u32 	%r32, [%rd14], %r31;
$L__BB2_8:
	add.s32 	%r6, %r1, -6;
	setp.lt.s32 	%p13, %r1, 6;
	setp.ge.s32 	%p14, %r6, %r21;
	or.pred  	%p15, %p13, %p14;
	@%p15 bra 	$L__BB2_10;
	mul.wide.u32 	%rd15, %r6, 4;
	add.s64 	%rd16, %rd1, %rd15;
	ld.global.u32 	%r33, [%rd2];
	atom.global.add.u32 	%r34, [%rd16], %r33;
$L__BB2_10:
	add.s32 	%r7, %r1, -5;
	setp.lt.s32 	%p16, %r1, 5;
	setp.ge.s32 	%p17, %r7, %r21;
	or.pred  	%p18, %p16, %p17;
	@%p18 bra 	$L__BB2_12;
	mul.wide.u32 	%rd17, %r7, 4;
	add.s64 	%rd18, %rd1, %rd17;
	ld.global.u32 	%r35, [%rd2];
	atom.global.add.u32 	%r36, [%rd18], %r35;
$L__BB2_12:
	add.s32 	%r8, %r1, -4;
	setp.lt.s32 	%p19, %r1, 4;
	setp.ge.s32 	%p20, %r8, %r21;
	or.pred  	%p21, %p19, %p20;
	@%p21 bra 	$L__BB2_14;
	mul.wide.u32 	%rd19, %r8, 4;
	add.s64 	%rd20, %rd1, %rd19;
	ld.global.u32 	%r37, [%rd2];
	atom.global.add.u32 	%r38, [%rd20], %r37;
$L__BB2_14:
	add.s32 	%r9, %r1, -3;
	setp.lt.s32 	%p22, %r1, 3;
	setp.ge.s32 	%p23, %r9, %r21;
	or.pred  	%p24, %p22, %p23;
	@%p24 bra 	$L__BB2_16;
	mul.wide.u32 	%rd21, %r9, 4;
	add.s64 	%rd22, %rd1, %rd21;
	ld.global.u32 	%r39, [%rd2];
	atom.global.add.u32 	%r40, [%rd22], %r39;
$L__BB2_16:
	add.s32 	%r10, %r1, -2;
	setp.lt.s32 	%p25, %r1, 2;
	setp.ge.s32 	%p26, %r10, %r21;
	or.pred  	%p27, %p25, %p26;
	@%p27 bra 	$L__BB2_18;
	mul.wide.u32 	%rd23, %r10, 4;
	add.s64 	%rd24, %rd1, %rd23;
	ld.global.u32 	%r41, [%rd2];
	atom.global.add.u32 	%r42, [%rd24], %r41;
$L__BB2_18:
	setp.lt.s32 	%p28, %r1, 1;
	setp.gt.s32 	%p29, %r1, %r21;
	or.pred  	%p30, %p28, %p29;
	@%p30 bra 	$L__BB2_20;
	add.s32 	%r43, %r1, -1;
	mul.wide.u32 	%rd25, %r43, 4;
	add.s64 	%rd26, %rd1, %rd25;
	ld.global.u32 	%r44, [%rd2];
	atom.global.add.u32 	%r45, [%rd26], %r44;
$L__BB2_20:
	setp.lt.s32 	%p31, %r1, 0;
	setp.ge.s32 	%p32, %r1, %r21;
	or.pred  	%p33, %p31, %p32;
	@%p33 bra 	$L__BB2_22;
	mul.wide.u32 	%rd27, %r1, 4;
	add.s64 	%rd28, %rd1, %rd27;
	ld.global.u32 	%r46, [%rd2];
	atom.global.add.u32 	%r47, [%rd28], %r46;
$L__BB2_22:
	add.s32 	%r11, %r1, 1;
	setp.lt.s32 	%p34, %r1, -1;
	setp.ge.s32 	%p35, %r11, %r21;
	or.pred  	%p36, %p34, %p35;
	@%p36 bra 	$L__BB2_24;
	mul.wide.u32 	%rd29, %r11, 4;
	add.s64 	%rd30, %rd1, %rd29;
	ld.global.u32 	%r48, [%rd2];
	atom.global.add.u32 	%r49, [%rd30], %r48;
$L__BB2_24:
	add.s32 	%r12, %r1, 2;
	setp.lt.s32 	%p37, %r1, -2;
	setp.ge.s32 	%p38, %r12, %r21;
	or.pred  	%p39, %p37, %p38;
	@%p39 bra 	$L__BB2_26;
	mul.wide.u32 	%rd31, %r12, 4;
	add.s64 	%rd32, %rd1, %rd31;
	ld.global.u32 	%r50, [%rd2];
	atom.global.add.u32 	%r51, [%rd32], %r50;
$L__BB2_26:
	add.s32 	%r13, %r1, 3;
	setp.lt.s32 	%p40, %r1, -3;
	setp.ge.s32 	%p41, %r13, %r21;
	or.pred  	%p42, %p40, %p41;
	@%p42 bra 	$L__BB2_28;
	mul.wide.u32 	%rd33, %r13, 4;
	add.s64 	%rd34, %rd1, %rd33;
	ld.global.u32 	%r52, [%rd2];
	atom.global.add.u32 	%r53, [%rd34], %r52;
$L__BB2_28:
	add.s32 	%r14, %r1, 4;
	setp.lt.s32 	%p43, %r1, -4;
	setp.ge.s32 	%p44, %r14, %r21;
	or.pred  	%p45, %p43, %p44;
	@%p45 bra 	$L__BB2_30;
	mul.wide.u32 	%rd35, %r14, 4;
	add.s64 	%rd36, %rd1, %rd35;
	ld.global.u32 	%r54, [%rd2];
	atom.global.add.u32 	%r55, [%rd36], %r54;
$L__BB2_30:
	add.s32 	%r15, %r1, 5;
	setp.lt.s32 	%p46, %r1, -5;
	setp.ge.s32 	%p47, %r15, %r21;
	or.pred  	%p48, %p46, %p47;
	@%p48 bra 	$L__BB2_32;
	mul.wide.u32 	%rd37, %r15, 4;
	add.s64 	%rd38, %rd1, %rd37;
	ld.global.u32 	%r56, [%rd2];
	atom.global.add.u32 	%r57, [%rd38], %r56;
$L__BB2_32:
	add.s32 	%r16, %r1, 6;
	setp.lt.s32 	%p49, %r1, -6;
	setp.ge.s32 	%p50, %r16, %r21;
	or.pred  	%p51, %p49, %p50;
	@%p51 bra 	$L__BB2_34;
	mul.wide.u32 	%rd39, %r16, 4;
	add.s64 	%rd40, %rd1, %rd39;
	ld.global.u32 	%r58, [%rd2];
	atom.global.add.u32 	%r59, [%rd40], %r58;
$L__BB2_34:
	add.s32 	%r17, %r1, 7;
	setp.lt.s32 	%p52, %r1, -7;
	setp.ge.s32 	%p53, %r17, %r21;
	or.pred  	%p54, %p52, %p53;
	@%p54 bra 	$L__BB2_36;
	mul.wide.u32 	%rd41, %r17, 4;
	add.s64 	%rd42, %rd1, %rd41;
	ld.global.u32 	%r60, [%rd2];
	atom.global.add.u32 	%r61, [%rd42], %r60;
$L__BB2_36:
	add.s32 	%r18, %r1, 8;
	setp.lt.s32 	%p55, %r1, -8;
	setp.ge.s32 	%p56, %r18, %r21;
	or.pred  	%p57, %p55, %p56;
	@%p57 bra 	$L__BB2_38;
	mul.wide.u32 	%rd43, %r18, 4;
	add.s64 	%rd44, %rd1, %rd43;
	ld.global.u32 	%r62, [%rd2];
	atom.global.add.u32 	%r63, [%rd44], %r62;
$L__BB2_38:
	add.s32 	%r19, %r1, 9;
	setp.lt.s32 	%p58, %r1, -9;
	setp.ge.s32 	%p59, %r19, %r21;
	or.pred  	%p60, %p58, %p59;
	@%p60 bra 	$L__BB2_40;
	mul.wide.u32 	%rd45, %r19, 4;
	add.s64 	%rd46, %rd1, %rd45;
	ld.global.u32 	%r64, [%rd2];
	atom.global.add.u32 	%r65, [%rd46], %r64;
$L__BB2_40:
	add.s32 	%r20, %r1, 10;
	setp.lt.s32 	%p61, %r1, -10;
	setp.ge.s32 	%p62, %r20, %r21;
	or.pred  	%p63, %p61, %p62;
	@%p63 bra 	$L__BB2_42;
	mul.wide.u32 	%rd47, %r20, 4;
	add.s64 	%rd48, %rd1, %rd47;
	ld.global.u32 	%r66, [%rd2];
	atom.global.add.u32 	%r67, [%rd48], %r66;
$L__BB2_42:
	ret;

}
	// .globl	_Z15movingSumGlobalPiS_i
.visible .entry _Z15movingSumGlobalPiS_i(
	.param .u64 .ptr .align 1 _Z15movingSumGlobalPiS_i_param_0,
	.param .u64 .ptr .align 1 _Z15movingSumGlobalPiS_i_param_1,
	.param .u32 _Z15movingSumGlobalPiS_i_param_2
)
{
	.reg .pred 	%p<26>;
	.reg .b32 	%r<300>;
	.reg .b64 	%rd<46>;

	ld.param.u64 	%rd4, [_Z15movingSumGlobalPiS_i_param_0];
	ld.param.u64 	%rd3, [_Z15movingSumGlobalPiS_i_param_1];
	ld.param.u32 	%r83, [_Z15movingSumGlobalPiS_i_param_2];
	cvta.to.global.u64 	%rd1, %rd4;
	mov.u32 	%r1, %tid.x;
	mov.u32 	%r84, %ctaid.x;
	mov.u32 	%r85, %ntid.x;
	mul.lo.s32 	%r2, %r84, %r85;
	add.s32 	%r86, %r2, %r1;
	setp.lt.s32 	%p1, %r86, 10;
	add.s32 	%r4, %r83, -10;
	setp.ge.s32 	%p2, %r86, %r4;
	mov.b32 	%r299, 0;
	or.pred  	%p3, %p1, %p2;
	@%p3 bra 	$L__BB3_2;
	add.s32 	%r87, %r86, -10;
	mul.wide.u32 	%rd5, %r87, 4;
	add.s64 	%rd6, %rd1, %rd5;
	ld.global.u32 	%r88, [%rd6];
	add.s32 	%r89, %r86, -9;
	mul.wide.u32 	%rd7, %r89, 4;
	add.s64 	%rd8, %rd1, %rd7;
	ld.global.u32 	%r90, [%rd8];
	add.s32 	%r91, %r90, %r88;
	add.s32 	%r92, %r86, -8;
	mul.wide.u32 	%rd9, %r92, 4;
	add.s64 	%rd10, %rd1, %rd9;
	ld.global.u32 	%r93, [%rd10];
	add.s32 	%r94, %r93, %r91;
	add.s32 	%r95, %r86, -7;
	mul.wide.u32 	%rd11, %r95, 4;
	add.s64 	%rd12, %rd1, %rd11;
	ld.global.u32 	%r96, [%rd12];
	add.s32 	%r97, %r96, %r94;
	add.s32 	%r98, %r86, -6;
	mul.wide.u32 	%rd13, %r98, 4;
	add.s64 	%rd14, %rd1, %rd13;
	ld.global.u32 	%r99, [%rd14];
	add.s32 	%r100, %r99, %r97;
	add.s32 	%r101, %r86, -5;
	mul.wide.u32 	%rd15, %r101, 4;
	add.s64 	%rd16, %rd1, %rd15;
	ld.global.u32 	%r102, [%rd16];
	add.s32 	%r103, %r102, %r100;
	add.s32 	%r104, %r86, -4;
	mul.wide.u32 	%rd17, %r104, 4;
	add.s64 	%rd18, %rd1, %rd17;
	ld.global.u32 	%r105, [%rd18];
	add.s32 	%r106, %r105, %r103;
	add.s32 	%r107, %r86, -3;
	mul.wide.u32 	%rd19, %r107, 4;
	add.s64 	%rd20, %rd1, %rd19;
	ld.global.u32 	%r108, [%rd20];
	add.s32 	%r109, %r108, %r106;
	add.s32 	%r110, %r86, -2;
	mul.wide.u32 	%rd21, %r110, 4;
	add.s64 	%rd22, %rd1, %rd21;
	ld.global.u32 	%r111, [%rd22];
	add.s32 	%r112, %r111, %r109;
	add.s32 	%r113, %r86, -1;
	mul.wide.u32 	%rd23, %r113, 4;
	add.s64 	%rd24, %rd1, %rd23;
	ld.global.u32 	%r114, [%rd24];
	add.s32 	%r115, %r114, %r112;
	mul.wide.u32 	%rd25, %r86, 4;
	add.s64 	%rd26, %rd1, %rd25;
	ld.global.u32 	%r116, [%rd26];
	add.s32 	%r117, %r116, %r115;
	ld.global.u32 	%r118, [%rd26+4];
	add.s32 	%r119, %r118, %r117;
	ld.global.u32 	%r120, [%rd26+8];
	add.s32 	%r121, %r120, %r119;
	ld.global.u32 	%r122, [%rd26+12];
	add.s32 	%r123, %r122, %r121;
	ld.global.u32 	%r124, [%rd26+16];
	add.s32 	%r125, %r124, %r123;
	ld.global.u32 	%r126, [%rd26+20];
	add.s32 	%r127, %r126, %r125;
	ld.global.u32 	%r128, [%rd26+24];
	add.s32 	%r129, %r128, %r127;
	ld.global.u32 	%r130, [%rd26+28];
	add.s32 	%r131, %r130, %r129;
	ld.global.u32 	%r132, [%rd26+32];
	add.s32 	%r133, %r132, %r131;
	ld.global.u32 	%r134, [%rd26+36];
	add.s32 	%r135, %r134, %r133;
	ld.global.u32 	%r136, [%rd26+40];
	add.s32 	%r299, %r136, %r135;
$L__BB3_2:
	add.s32 	%r7, %r86, 10;
	setp.gt.u32 	%p4, %r7, 19;
	@%p4 bra 	$L__BB3_15;
	neg.s32 	%r271, %r86;
	add.s32 	%r9, %r86, 11;
	and.b32  	%r10, %r9, 15;
	setp.lt.u32 	%p5, %r7, 15;
	@%p5 bra 	$L__BB3_6;
	and.b32  	%r139, %r9, -16;
	neg.s32 	%r267, %r139;
	mov.b32 	%r266, 0;
$L__BB3_5:
	.pragma "nounroll";
	mul.wide.s32 	%rd27, %r266, 4;
	add.s64 	%rd28, %rd1, %rd27;
	ld.global.u32 	%r140, [%rd28];
	add.s32 	%r141, %r140, %r299;
	ld.global.u32 	%r142, [%rd28+4];
	add.s32 	%r143, %r142, %r141;
	ld.global.u32 	%r144, [%rd28+8];
	add.s32 	%r145, %r144, %r143;
	ld.global.u32 	%r146, [%rd28+12];
	add.s32 	%r147, %r146, %r145;
	ld.global.u32 	%r148, [%rd28+16];
	add.s32 	%r149, %r148, %r147;
	ld.global.u32 	%r150, [%rd28+20];
	add.s32 	%r151, %r150, %r149;
	ld.global.u32 	%r152, [%rd28+24];
	add.s32 	%r153, %r152, %r151;
	ld.global.u32 	%r154, [%rd28+28];
	add.s32 	%r155, %r154, %r153;
	ld.global.u32 	%r156, [%rd28+32];
	add.s32 	%r157, %r156, %r155;
	ld.global.u32 	%r158, [%rd28+36];
	add.s32 	%r159, %r158, %r157;
	ld.global.u32 	%r160, [%rd28+40];
	add.s32 	%r161, %r160, %r159;
	ld.global.u32 	%r162, [%rd28+44];
	add.s32 	%r163, %r162, %r161;
	ld.global.u32 	%r164, [%rd28+48];
	add.s32 	%r165, %r164, %r163;
	ld.global.u32 	%r166, [%rd28+52];
	add.s32 	%r167, %r166, %r165;
	ld.global.u32 	%r168, [%rd28+56];
	add.s32 	%r169, %r168, %r167;
	ld.global.u32 	%r170, [%rd28+60];
	add.s32 	%r299, %r170, %r169;
	add.s32 	%r271, %r271, 16;
	add.s32 	%r267, %r267, 16;
	add.s32 	%r266, %r266, 16;
	setp.ne.s32 	%p6, %r267, 0;
	@%p6 bra 	$L__BB3_5;
$L__BB3_6:
	setp.eq.s32 	%p7, %r10, 0;
	@%p7 bra 	$L__BB3_15;
	and.b32  	%r23, %r9, 7;
	setp.lt.u32 	%p8, %r10, 8;
	@%p8 bra 	$L__BB3_9;
	add.s32 	%r172, %r271, %r86;
	mul.wide.s32 	%rd29, %r172, 4;
	add.s64 	%rd30, %rd1, %rd29;
	ld.global.u32 	%r173, [%rd30];
	add.s32 	%r174, %r173, %r299;
	ld.global.u32 	%r175, [%rd30+4];
	add.s32 	%r176, %r175, %r174;
	ld.global.u32 	%r177, [%rd30+8];
	add.s32 	%r178, %r177, %r176;
	ld.global.u32 	%r179, [%rd30+12];
	add.s32 	%r180, %r179, %r178;
	ld.global.u32 	%r181, [%rd30+16];
	add.s32 	%r182, %r181, %r180;
	ld.global.u32 	%r183, [%rd30+20];
	add.s32 	%r184, %r183, %r182;
	ld.global.u32 	%r185, [%rd30+24];
	add.s32 	%r186, %r185, %r184;
	ld.global.u32 	%r187, [%rd30+28];
	add.s32 	%r299, %r187, %r186;
	add.s32 	%r271, %r271, 8;
$L__BB3_9:
	setp.eq.s32 	%p9, %r23, 0;
	@%p9 bra 	$L__BB3_15;
	and.b32  	%r29, %r9, 3;
	setp.lt.u32 	%p10, %r23, 4;
	@%p10 bra 	$L__BB3_12;
	add.s32 	%r189, %r271, %r86;
	mul.wide.s32 	%rd31, %r189, 4;
	add.s64 	%rd32, %rd1, %rd31;
	ld.global.u32 	%r190, [%rd32];
	add.s32 	%r191, %r190, %r299;
	ld.global.u32 	%r192, [%rd32+4];
	add.s32 	%r193, %r192, %r191;
	ld.global.u32 	%r194, [%rd32+8];
	add.s32 	%r195, %r194, %r193;
	ld.global.u32 	%r196, [%rd32+12];
	add.s32 	%r299, %r196, %r195;
	add.s32 	%r271, %r271, 4;
$L__BB3_12:
	setp.eq.s32 	%p11, %r29, 0;
	@%p11 bra 	$L__BB3_15;
	add.s32 	%r197, %r1, %r271;
	add.s32 	%r280, %r197, %r2;
	neg.s32 	%r279, %r29;
$L__BB3_14:
	.pragma "nounroll";
	mul.wide.s32 	%rd33, %r280, 4;
	add.s64 	%rd34, %rd1, %rd33;
	ld.global.u32 	%r198, [%rd34];
	add.s32 	%r299, %r198, %r299;
	add.s32 	%r280, %r280, 1;
	add.s32 	%r279, %r279, 1;
	setp.ne.s32 	%p12, %r279, 0;
	@%p12 bra 	$L__BB3_14;
$L__BB3_15:
	setp.le.s32 	%p13, %r83, %r86;
	setp.lt.s32 	%p14, %r86, %r4;
	sub.s32 	%r199, %r83, %r86;
	setp.lt.s32 	%p15, %r199, -9;
	or.pred  	%p16, %p14, %p15;
	or.pred  	%p17, %p16, %p13;
	@%p17 bra 	$L__BB3_29;
	add.s32 	%r44, %r199, 10;
	add.s32 	%r203, %r199, 9;
	and.b32  	%r45, %r44, 15;
	setp.lt.u32 	%p18, %r203, 15;
	mov.b32 	%r291, -10;
	@%p18 bra 	$L__BB3_20;
	and.b32  	%r205, %r44, -16;
	neg.s32 	%r285, %r205;
	add.s64 	%rd2, %rd1, 32;
	add.s32 	%r283, %r86, -10;
	mov.b32 	%r284, 0;
$L__BB3_18:
	.pragma "nounroll";
	mul.wide.s32 	%rd35, %r283, 4;
	add.s64 	%rd36, %rd2, %rd35;
	ld.global.u32 	%r206, [%rd36+-32];
	add.s32 	%r207, %r206, %r299;
	ld.global.u32 	%r208, [%rd36+-28];
	add.s32 	%r209, %r208, %r207;
	ld.global.u32 	%r210, [%rd36+-24];
	add.s32 	%r211, %r210, %r209;
	ld.global.u32 	%r212, [%rd36+-20];
	add.s32 	%r213, %r212, %r211;
	ld.global.u32 	%r214, [%rd36+-16];
	add.s32 	%r215, %r214, %r213;
	ld.global.u32 	%r216, [%rd36+-12];
	add.s32 	%r217, %r216, %r215;
	ld.global.u32 	%r218, [%rd36+-8];
	add.s32 	%r219, %r218, %r217;
	ld.global.u32 	%r220, [%rd36+-4];
	add.s32 	%r221, %r220, %r219;
	ld.global.u32 	%r222, [%rd36];
	add.s32 	%r223, %r222, %r221;
	ld.global.u32 	%r224, [%rd36+4];
	add.s32 	%r225, %r224, %r223;
	ld.global.u32 	%r226, [%rd36+8];
	add.s32 	%r227, %r226, %r225;
	ld.global.u32 	%r228, [%rd36+12];
	add.s32 	%r229, %r228, %r227;
	ld.global.u32 	%r230, [%rd36+16];
	add.s32 	%r231, %r230, %r229;
	ld.global.u32 	%r232, [%rd36+20];
	add.s32 	%r233, %r232, %r231;
	ld.global.u32 	%r234, [%rd36+24];
	add.s32 	%r235, %r234, %r233;
	ld.global.u32 	%r236, [%rd36+28];
	add.s32 	%r299, %r236, %r235;
	add.s32 	%r285, %r285, 16;
	add.s32 	%r284, %r284, 16;
	add.s32 	%r283, %r283, 16;
	setp.ne.s32 	%p19, %r285, 0;
	@%p19 bra 	$L__BB3_18;
	add.s32 	%r291, %r284, -10;
$L__BB3_20:
	setp.eq.s32 	%p20, %r45, 0;
	@%p20 bra 	$L__BB3_29;
	and.b32  	%r60, %r44, 7;
	setp.lt.u32 	%p21, %r45, 8;
	@%p21 bra 	$L__BB3_23;
	add.s32 	%r238, %r291, %r86;
	mul.wide.s32 	%rd37, %r238, 4;
	add.s64 	%rd38, %rd1, %rd37;
	ld.global.u32 	%r239, [%rd38];
	add.s32 	%r240, %r239, %r299;
	ld.global.u32 	%r241, [%rd38+4];
	add.s32 	%r242, %r241, %r240;
	ld.global.u32 	%r243, [%rd38+8];
	add.s32 	%r244, %r243, %r242;
	ld.global.u32 	%r245, [%rd38+12];
	add.s32 	%r246, %r245, %r244;
	ld.global.u32 	%r247, [%rd38+16];
	add.s32 	%r248, %r247, %r246;
	ld.global.u32 	%r249, [%rd38+20];
	add.s32 	%r250, %r249, %r248;
	ld.global.u32 	%r251, [%rd38+24];
	add.s32 	%r252, %r251, %r250;
	ld.global.u32 	%r253, [%rd38+28];
	add.s32 	%r299, %r253, %r252;
	add.s32 	%r291, %r291, 8;
$L__BB3_23:
	setp.eq.s32 	%p22, %r60, 0;
	@%p22 bra 	$L__BB3_29;
	and.b32  	%r66, %r44, 3;
	setp.lt.u32 	%p23, %r60, 4;
	@%p23 bra 	$L__BB3_26;
	add.s32 	%r255, %r291, %r86;
	mul.wide.s32 	%rd39, %r255, 4;
	add.s64 	%rd40, %rd1, %rd39;
	ld.global.u32 	%r256, [%rd40];
	add.s32 	%r257, %r256, %r299;
	ld.global.u32 	%r258, [%rd40+4];
	add.s32 	%r259, %r258, %r257;
	ld.global.u32 	%r260, [%rd40+8];
	add.s32 	%r261, %r260, %r259;
	ld.global.u32 	%r262, [%rd40+12];
	add.s32 	%r299, %r262, %r261;
	add.s32 	%r291, %r291, 4;
$L__BB3_26:
	setp.eq.s32 	%p24, %r66, 0;
	@%p24 bra 	$L__BB3_29;
	add.s32 	%r263, %r1, %r291;
	add.s32 	%r297, %r263, %r2;
	neg.s32 	%r296, %r66;
$L__BB3_28:
	.pragma "nounroll";
	mul.wide.s32 	%rd41, %r297, 4;
	add.s64 	%rd42, %rd1, %rd41;
	ld.global.u32 	%r264, [%rd42];
	add.s32 	%r299, %r264, %r299;
	add.s32 	%r297, %r297, 1;
	add.s32 	%r296, %r296, 1;
	setp.ne.s32 	%p25, %r296, 0;
	@%p25 bra 	$L__BB3_28;
$L__BB3_29:
	cvta.to.global.u64 	%rd43, %rd3;
	mul.wide.s32 	%rd44, %r86, 4;
	add.s64 	%rd45, %rd43, %rd44;
	st.global.u32 	[%rd45], %r299;
	ret;

}


// ===== COMPILED SASS (sm_100) =====

	.target	sm_100

	.elftype	@"ET_EXEC"


//--------------------- .note.nv.tkinfo           --------------------------
	.section	.note.nv.tkinfo,"",@"SHT_NOTE"
	.sectionflags	@"SHF_NOTE_NV_TKINFO"
	.tkinfo
        /*0018*/ 	.word	0x00000002
        /*0030*/ 	.string	""
        /*0030*/ 	.string	"ptxas"
        /*0030*/ 	.string	"Cuda compilation tools, release 13.0, V13.0.88"
        /*0030*/ 	.string	"Build cuda_13.0.r13.0/compiler.36424714_0"
        /*0030*/ 	.string	"-arch sm_100 -m 64 "



//--------------------- .note.nv.cuinfo           --------------------------
	.section	.note.nv.cuinfo,"",@"SHT_NOTE"
	.sectionflags	@"SHF_NOTE_NV_CUINFO"
        /*0018*/ 	.short	0x0002
        /*001a*/ 	.short	0x0064
        /*001c*/ 	.short	0x0082
	.zero		2


//--------------------- .nv.info                  --------------------------
	.section	.nv.info,"",@"SHT_CUDA_INFO"
	.align	4


	//----- nvinfo : EIATTR_REGCOUNT
	.align		4
        /*0000*/ 	.byte	0x04, 0x2f
        /*0002*/ 	.short	(.L_1 - .L_0)
	.align		4
.L_0:
        /*0004*/ 	.word	index@(_Z24movingSumSharedMemStaticPiS_i)
        /*0008*/ 	.word	0x0000001a


	//----- nvinfo : EIATTR_FRAME_SIZE
	.align		4
.L_1:
        /*000c*/ 	.byte	0x04, 0x11
        /*000e*/ 	.short	(.L_3 - .L_2)
	.align		4
.L_2:
        /*0010*/ 	.word	index@(_Z24movingSumSharedMemStaticPiS_i)
        /*0014*/ 	.word	0x00000000


	//----- nvinfo : EIATTR_REGCOUNT
	.align		4
.L_3:
        /*0018*/ 	.byte	0x04, 0x2f
        /*001a*/ 	.short	(.L_5 - .L_4)
	.align		4
.L_4:
        /*001c*/ 	.word	index@(_Z25movingSumSharedMemDynamicPiS_i)
        /*0020*/ 	.word	0x0000001a


	//----- nvinfo : EIATTR_FRAME_SIZE
	.align		4
.L_5:
        /*0024*/ 	.byte	0x04, 0x11
        /*0026*/ 	.short	(.L_7 - .L_6)
	.align		4
.L_6:
        /*0028*/ 	.word	index@(_Z25movingSumSharedMemDynamicPiS_i)
        /*002c*/ 	.word	0x00000000


	//----- nvinfo : EIATTR_REGCOUNT
	.align		4
.L_7:
        /*0030*/ 	.byte	0x04, 0x2f
        /*0032*/ 	.short	(.L_9 - .L_8)
	.align		4
.L_8:
        /*0034*/ 	.word	index@(_Z16movingSumAtomicsPiS_i)
        /*0038*/ 	.word	0x00000014


	//----- nvinfo : EIATTR_FRAME_SIZE
	.align		4
.L_9:
        /*003c*/ 	.byte	0x04, 0x11
        /*003e*/ 	.short	(.L_11 - .L_10)
	.align		4
.L_10:
        /*0040*/ 	.word	index@(_Z16movingSumAtomicsPiS_i)
        /*0044*/ 	.word	0x00000000


	//----- nvinfo : EIATTR_REGCOUNT
	.align		4
.L_11:
        /*0048*/ 	.byte	0x04, 0x2f
        /*004a*/ 	.short	(.L_13 - .L_12)
	.align		4
.L_12:
        /*004c*/ 	.word	index@(_Z15movingSumGlobalPiS_i)
        /*0050*/ 	.word	0x0000001e


	//----- nvinfo : EIATTR_FRAME_SIZE
	.align		4
.L_13:
        /*0054*/ 	.byte	0x04, 0x11
        /*0056*/ 	.short	(.L_15 - .L_14)
	.align		4
.L_14:
        /*0058*/ 	.word	index@(_Z15movingSumGlobalPiS_i)
        /*005c*/ 	.word	0x00000000


	//----- nvinfo : EIATTR_MIN_STACK_SIZE
	.align		4
.L_15:
        /*0060*/ 	.byte	0x04, 0x12
        /*0062*/ 	.short	(.L_17 - .L_16)
	.align		4
.L_16:
        /*0064*/ 	.word	index@(_Z15movingSumGlobalPiS_i)
        /*0068*/ 	.word	0x00000000


	//----- nvinfo : EIATTR_MIN_STACK_SIZE
	.align		4
.L_17:
        /*006c*/ 	.byte	0x04, 0x12
        /*006e*/ 	.short	(.L_19 - .L_18)
	.align		4
.L_18:
        /*0070*/ 	.word	index@(_Z16movingSumAtomicsPiS_i)
        /*0074*/ 	.word	0x00000000


	//----- nvinfo : EIATTR_MIN_STACK_SIZE
	.align		4
.L_19:
        /*0078*/ 	.byte	0x04, 0x12
        /*007a*/ 	.short	(.L_21 - .L_20)
	.align		4
.L_20:
        /*007c*/ 	.word	index@(_Z25movingSumSharedMemDynamicPiS_i)
        /*0080*/ 	.word	0x00000000


	//----- nvinfo : EIATTR_MIN_STACK_SIZE
	.align		4
.L_21:
        /*0084*/ 	.byte	0x04, 0x12
        /*0086*/ 	.short	(.L_23 - .L_22)
	.align		4
.L_22:
        /*0088*/ 	.word	index@(_Z24movingSumSharedMemStaticPiS_i)
        /*008c*/ 	.word	0x00000000
.L_23:


//--------------------- .nv.compat                --------------------------
	.section	.nv.compat,"",@"SHT_CUDA_COMPAT_INFO"
	.align	4
        /*0000*/ 	.byte	0x02, 0x09, 0x00, 0x00, 0x02, 0x02, 0x01, 0x00, 0x02, 0x05, 0x05, 0x00, 0x03, 0x07, 0x01, 0x01
        /*0010*/ 	.byte	0x02, 0x03, 0x00, 0x00, 0x02, 0x06, 0x01, 0x00, 0x04, 0x0b, 0x08, 0x00, 0x09, 0x00, 0x00, 0x00
        /*0020*/ 	.byte	0x00, 0x00, 0x00, 0x00


//--------------------- .nv.info._Z15movingSumGlobalPiS_i --------------------------
	.section	.nv.info._Z15movingSumGlobalPiS_i,"",@"SHT_CUDA_INFO"
	.sectionflags	@""
	.align	4


	//----- nvinfo : EIATTR_CUDA_API_VERSION
	.align		4
        /*0000*/ 	.byte	0x04, 0x37
        /*0002*/ 	.short	(.L_25 - .L_24)
.L_24:
        /*0004*/ 	.word	0x00000082


	//----- nvinfo : EIATTR_KPARAM_INFO
	.align		4
.L_25:
        /*0008*/ 	.byte	0x04, 0x17
        /*000a*/ 	.short	(.L_27 - .L_26)
.L_26:
        /*000c*/ 	.word	0x00000000
        /*0010*/ 	.short	0x0002
        /*0012*/ 	.short	0x0010
        /*0014*/ 	.byte	0x00, 0xf0, 0x11, 0x00


	//----- nvinfo : EIATTR_KPARAM_INFO
	.align		4
.L_27:
        /*0018*/ 	.byte	0x04, 0x17
        /*001a*/ 	.short	(.L_29 - .L_28)
.L_28:
        /*001c*/ 	.word	0x00000000
        /*0020*/ 	.short	0x0001
        /*0022*/ 	.short	0x0008
        /*0024*/ 	.byte	0x00, 0xf5, 0x21, 0x00


	//----- nvinfo : EIATTR_KPARAM_INFO
	.align		4
.L_29:
        /*0028*/ 	.byte	0x04, 0x17
        /*002a*/ 	.short	(.L_31 - .L_30)
.L_30:
        /*002c*/ 	.word	0x00000000
        /*0030*/ 	.short	0x0000
        /*0032*/ 	.short	0x0000
        /*0034*/ 	.byte	0x00, 0xf5, 0x21, 0x00


	//----- nvinfo : EIATTR_SPARSE_MMA_MASK
	.align		4
.L_31:
        /*0038*/ 	.byte	0x03, 0x50
        /*003a*/ 	.short	0x0000


	//----- nvinfo : EIATTR_MAXREG_COUNT
	.align		4
        /*003c*/ 	.byte	0x03, 0x1b
        /*003e*/ 	.short	0x00ff


	//----- nvinfo : EIATTR_MERCURY_ISA_VERSION
	.align		4
        /*0040*/ 	.byte	0x03, 0x5f
        /*0042*/ 	.short	0x0101


	//----- nvinfo : EIATTR_VRC_CTA_INIT_COUNT
	.align		4
        /*0044*/ 	.byte	0x02, 0x4a
	.zero		1
	.zero		1


	//----- nvinfo : EIATTR_EXIT_INSTR_OFFSETS
	.align		4
        /*0048*/ 	.byte	0x04, 0x1c
        /*004a*/ 	.short	(.L_33 - .L_32)


	//   ....[0]....
.L_32:
        /*004c*/ 	.word	0x00001140


	//----- nvinfo : EIATTR_CRS_STACK_SIZE
	.align		4
.L_33:
        /*0050*/ 	.byte	0x04, 0x1e
        /*0052*/ 	.short	(.L_35 - .L_34)
.L_34:
        /*0054*/ 	.word	0x00000000


	//----- nvinfo : EIATTR_CBANK_PARAM_SIZE
	.align		4
.L_35:
        /*0058*/ 	.byte	0x03, 0x19
        /*005a*/ 	.short	0x0014


	//----- nvinfo : EIATTR_PARAM_CBANK
	.align		4
        /*005c*/ 	.byte	0x04, 0x0a
        /*005e*/ 	.short	(.L_37 - .L_36)
	.align		4
.L_36:
        /*0060*/ 	.word	index@(.nv.constant0._Z15movingSumGlobalPiS_i)
        /*0064*/ 	.short	0x0380
        /*0066*/ 	.short	0x0014


	//----- nvinfo : EIATTR_SW_WAR
	.align		4
.L_37:
        /*0068*/ 	.byte	0x04, 0x36
        /*006a*/ 	.short	(.L_39 - .L_38)
.L_38:
        /*006c*/ 	.word	0x00000008
.L_39:


//--------------------- .nv.info._Z16movingSumAtomicsPiS_i --------------------------
	.section	.nv.info._Z16movingSumAtomicsPiS_i,"",@"SHT_CUDA_INFO"
	.sectionflags	@""
	.align	4


	//----- nvinfo : EIATTR_CUDA_API_VERSION
	.align		4
        /*0000*/ 	.byte	0x04, 0x37
        /*0002*/ 	.short	(.L_41 - .L_40)
.L_40:
        /*0004*/ 	.word	0x00000082


	//----- nvinfo : EIATTR_KPARAM_INFO
	.align		4
.L_41:
        /*0008*/ 	.byte	0x04, 0x17
        /*000a*/ 	.short	(.L_43 - .L_42)
.L_42:
        /*000c*/ 	.word	0x00000000
        /*0010*/ 	.short	0x0002
        /*0012*/ 	.short	0x0010
        /*0014*/ 	.byte	0x00, 0xf0, 0x11, 0x00


	//----- nvinfo : EIATTR_KPARAM_INFO
	.align		4
.L_43:
        /*0018*/ 	.byte	0x04, 0x17
        /*001a*/ 	.short	(.L_45 - .L_44)
.L_44:
        /*001c*/ 	.word	0x00000000
        /*0020*/ 	.short	0x0001
        /*0022*/ 	.short	0x0008
        /*0024*/ 	.byte	0x00, 0xf5, 0x21, 0x00


	//----- nvinfo : EIATTR_KPARAM_INFO
	.align		4
.L_45:
        /*0028*/ 	.byte	0x04, 0x17
        /*002a*/ 	.short	(.L_47 - .L_46)
.L_46:
        /*002c*/ 	.word	0x00000000
        /*0030*/ 	.short	0x0000
        /*0032*/ 	.short	0x0000
        /*0034*/ 	.byte	0x00, 0xf5, 0x21, 0x00


	//----- nvinfo : EIATTR_SPARSE_MMA_MASK
	.align		4
.L_47:
        /*0038*/ 	.byte	0x03, 0x50
        /*003a*/ 	.short	0x0000


	//----- nvinfo : EIATTR_MAXREG_COUNT
	.align		4
        /*003c*/ 	.byte	0x03, 0x1b
        /*003e*/ 	.short	0x00ff


	//----- nvinfo : EIATTR_MERCURY_ISA_VERSION
	.align		4
        /*0040*/ 	.byte	0x03, 0x5f
        /*0042*/ 	.short	0x0101


	//----- nvinfo : EIATTR_VRC_CTA_INIT_COUNT
	.align		4
        /*0044*/ 	.byte	0x02, 0x4a
	.zero		1
	.zero		1


	//----- nvinfo : EIATTR_EXIT_INSTR_OFFSETS
	.align		4
        /*0048*/ 	.byte	0x04, 0x1c
        /*004a*/ 	.short	(.L_49 - .L_48)


	//   ....[0]....
.L_48:
        /*004c*/ 	.word	0x00000d70


	//   ....[1]....
        /*0050*/ 	.word	0x00000dc0


	//----- nvinfo : EIATTR_CRS_STACK_SIZE
	.align		4
.L_49:
        /*0054*/ 	.byte	0x04, 0x1e
        /*0056*/ 	.short	(.L_51 - .L_50)
.L_50:
        /*0058*/ 	.word	0x00000000


	//----- nvinfo : EIATTR_CBANK_PARAM_SIZE
	.align		4
.L_51:
        /*005c*/ 	.byte	0x03, 0x19
        /*005e*/ 	.short	0x0014


	//----- nvinfo : EIATTR_PARAM_CBANK
	.align		4
        /*0060*/ 	.byte	0x04, 0x0a
        /*0062*/ 	.short	(.L_53 - .L_52)
	.align		4
.L_52:
        /*0064*/ 	.word	index@(.nv.constant0._Z16movingSumAtomicsPiS_i)
        /*0068*/ 	.short	0x0380
        /*006a*/ 	.short	0x0014


	//----- nvinfo : EIATTR_SW_WAR
	.align		4
.L_53:
        /*006c*/ 	.byte	0x04, 0x36
        /*006e*/ 	.short	(.L_55 - .L_54)
.L_54:
        /*0070*/ 	.word	0x00000008
.L_55:


//--------------------- .nv.info._Z25movingSumSharedMemDynamicPiS_i --------------------------
	.section	.nv.info._Z25movingSumSharedMemDynamicPiS_i,"",@"SHT_CUDA_INFO"
	.sectionflags	@""
	.align	4


	//----- nvinfo : EIATTR_CUDA_API_VERSION
	.align		4
        /*0000*/ 	.byte	0x04, 0x37
        /*0002*/ 	.short	(.L_57 - .L_56)
.L_56:
        /*0004*/ 	.word	0x00000082


	//----- nvinfo : EIATTR_KPARAM_INFO
	.align		4
.L_57:
        /*0008*/ 	.byte	0x04, 0x17
        /*000a*/ 	.short	(.L_59 - .L_58)
.L_58:
        /*000c*/ 	.word	0x00000000
        /*0010*/ 	.short	0x0002
        /*0012*/ 	.short	0x0010
        /*0014*/ 	.byte	0x00, 0xf0, 0x11, 0x00


	//----- nvinfo : EIATTR_KPARAM_INFO
	.align		4
.L_59:
        /*0018*/ 	.byte	0x04, 0x17
        /*001a*/ 	.short	(.L_61 - .L_60)
.L_60:
        /*001c*/ 	.word	0x00000000
        /*0020*/ 	.short	0x0001
        /*0022*/ 	.short	0x0008
        /*0024*/ 	.byte	0x00, 0xf5, 0x21, 0x00


	//----- nvinfo : EIATTR_KPARAM_INFO
	.align		4
.L_61:
        /*0028*/ 	.byte	0x04, 0x17
        /*002a*/ 	.short	(.L_63 - .L_62)
.L_62:
        /*002c*/ 	.word	0x00000000
        /*0030*/ 	.short	0x0000
        /*0032*/ 	.short	0x0000
        /*0034*/ 	.byte	0x00, 0xf5, 0x21, 0x00


	//----- nvinfo : EIATTR_SPARSE_MMA_MASK
	.align		4
.L_63:
        /*0038*/ 	.byte	0x03, 0x50
        /*003a*/ 	.short	0x0000


	//----- nvinfo : EIATTR_MAXREG_COUNT
	.align		4
        /*003c*/ 	.byte	0x03, 0x1b
        /*003e*/ 	.short	0x00ff


	//----- nvinfo : EIATTR_NUM_BARRIERS
	.align		4
        /*0040*/ 	.byte	0x02, 0x4c
        /*0042*/ 	.byte	0x01
	.zero		1


	//----- nvinfo : EIATTR_MERCURY_ISA_VERSION
	.align		4
        /*0044*/ 	.byte	0x03, 0x5f
        /*0046*/ 	.short	0x0101


	//----- nvinfo : EIATTR_VRC_CTA_INIT_COUNT
	.align		4
        /*0048*/ 	.byte	0x02, 0x4a
	.zero		1
	.zero		1


	//----- nvinfo : EIATTR_EXIT_INSTR_OFFSETS
	.align		4
        /*004c*/ 	.byte	0x04, 0x1c
        /*004e*/ 	.short	(.L_65 - .L_64)


	//   ....[0]....
.L_64:
        /*0050*/ 	.word	0x00000210


	//   ....[1]....
        /*0054*/ 	.word	0x00000440


	//----- nvinfo : EIATTR_CRS_STACK_SIZE
	.align		4
.L_65:
        /*0058*/ 	.byte	0x04, 0x1e
        /*005a*/ 	.short	(.L_67 - .L_66)
.L_66:
        /*005c*/ 	.word	0x00000000


	//----- nvinfo : EIATTR_CBANK_PARAM_SIZE
	.align		4
.L_67:
        /*0060*/ 	.byte	0x03, 0x19
        /*0062*/ 	.short	0x0014


	//----- nvinfo : EIATTR_PARAM_CBANK
	.align		4
        /*0064*/ 	.byte	0x04, 0x0a
        /*0066*/ 	.short	(.L_69 - .L_68)
	.align		4
.L_68:
        /*0068*/ 	.word	index@(.nv.constant0._Z25movingSumSharedMemDynamicPiS_i)
        /*006c*/ 	.short	0x0380
        /*006e*/ 	.short	0x0014


	//----- nvinfo : EIATTR_SW_WAR
	.align		4
.L_69:
        /*0070*/ 	.byte	0x04, 0x36
        /*0072*/ 	.short	(.L_71 - .L_70)
.L_70:
        /*0074*/ 	.word	0x00000008
.L_71:


//--------------------- .nv.info._Z24movingSumSharedMemStaticPiS_i --------------------------
	.section	.nv.info._Z24movingSumSharedMemStaticPiS_i,"",@"SHT_CUDA_INFO"
	.sectionflags	@""
	.align	4


	//----- nvinfo : EIATTR_CUDA_API_VERSION
	.align		4
        /*0000*/ 	.byte	0x04, 0x37
        /*0002*/ 	.short	(.L_73 - .L_72)
.L_72:
        /*0004*/ 	.word	0x00000082


	//----- nvinfo : EIATTR_KPARAM_INFO
	.align		4
.L_73:
        /*0008*/ 	.byte	0x04, 0x17
        /*000a*/ 	.short	(.L_75 - .L_74)
.L_74:
        /*000c*/ 	.word	0x00000000
        /*0010*/ 	.short	0x0002
        /*0012*/ 	.short	0x0010
        /*0014*/ 	.byte	0x00, 0xf0, 0x11, 0x00


	//----- nvinfo : EIATTR_KPARAM_INFO
	.align		4
.L_75:
        /*0018*/ 	.byte	0x04, 0x17
        /*001a*/ 	.short	(.L_77 - .L_76)
.L_76:
        /*001c*/ 	.word	0x00000000
        /*0020*/ 	.short	0x0001
        /*0022*/ 	.short	0x0008
        /*0024*/ 	.byte	0x00, 0xf5, 0x21, 0x00


	//----- nvinfo : EIATTR_KPARAM_INFO
	.align		4
.L_77:
        /*0028*/ 	.byte	0x04, 0x17
        /*002a*/ 	.short	(.L_79 - .L_78)
.L_78:
        /*002c*/ 	.word	0x00000000
        /*0030*/ 	.short	0x0000
        /*0032*/ 	.short	0x0000
        /*0034*/ 	.byte	0x00, 0xf5, 0x21, 0x00


	//----- nvinfo : EIATTR_SPARSE_MMA_MASK
	.align		4
.L_79:
        /*0038*/ 	.byte	0x03, 0x50
        /*003a*/ 	.short	0x0000


	//----- nvinfo : EIATTR_MAXREG_COUNT
	.align		4
        /*003c*/ 	.byte	0x03, 0x1b
        /*003e*/ 	.short	0x00ff


	//----- nvinfo : EIATTR_NUM_BARRIERS
	.align		4
        /*0040*/ 	.byte	0x02, 0x4c
        /*0042*/ 	.byte	0x01
	.zero		1


	//----- nvinfo : EIATTR_MERCURY_ISA_VERSION
	.align		4
        /*0044*/ 	.byte	0x03, 0x5f
        /*0046*/ 	.short	0x0101


	//----- nvinfo : EIATTR_VRC_CTA_INIT_COUNT
	.align		4
        /*0048*/ 	.byte	0x02, 0x4a
	.zero		1
	.zero		1


	//----- nvinfo : EIATTR_EXIT_INSTR_OFFSETS
	.align		4
        /*004c*/ 	.byte	0x04, 0x1c
        /*004e*/ 	.short	(.L_81 - .L_80)


	//   ....[0]....
.L_80:
        /*0050*/ 	.word	0x00000210


	//   ....[1]....
        /*0054*/ 	.word	0x00000440


	//----- nvinfo : EIATTR_CRS_STACK_SIZE
	.align		4
.L_81:
        /*0058*/ 	.byte	0x04, 0x1e
        /*005a*/ 	.short	(.L_83 - .L_82)
.L_82:
        /*005c*/ 	.word	0x00000000


	//----- nvinfo : EIATTR_CBANK_PARAM_SIZE
	.align		4
.L_83:
        /*0060*/ 	.byte	0x03, 0x19
        /*0062*/ 	.short	0x0014


	//----- nvinfo : EIATTR_PARAM_CBANK
	.align		4
        /*0064*/ 	.byte	0x04, 0x0a
        /*0066*/ 	.short	(.L_85 - .L_84)
	.align		4
.L_84:
        /*0068*/ 	.word	index@(.nv.constant0._Z24movingSumSharedMemStaticPiS_i)
        /*006c*/ 	.short	0x0380
        /*006e*/ 	.short	0x0014


	//----- nvinfo : EIATTR_SW_WAR
	.align		4
.L_85:
        /*0070*/ 	.byte	0x04, 0x36
        /*0072*/ 	.short	(.L_87 - .L_86)
.L_86:
        /*0074*/ 	.word	0x00000008
.L_87:


//--------------------- .nv.callgraph             --------------------------
	.section	.nv.callgraph,"",@"SHT_CUDA_CALLGRAPH"
	.align	4
	.sectionentsize	8
	.align		4
        /*0000*/ 	.word	0x00000000
	.align		4
        /*0004*/ 	.word	0xffffffff
	.align		4
        /*0008*/ 	.word	0x00000000
	.align		4
        /*000c*/ 	.word	0xfffffffe
	.align		4
        /*0010*/ 	.word	0x00000000
	.align		4
        /*0014*/ 	.word	0xfffffffd
	.align		4
        /*0018*/ 	.word	0x00000000
	.align		4
        /*001c*/ 	.word	0xfffffffc


//--------------------- .text._Z15movingSumGlobalPiS_i --------------------------
	.section	.text._Z15movingSumGlobalPiS_i,"ax",@progbits
	.align	128
        .global         _Z15movingSumGlobalPiS_i
        .type           _Z15movingSumGlobalPiS_i,@function
        .size           _Z15movingSumGlobalPiS_i,(.L_x_71 - _Z15movingSumGlobalPiS_i)
        .other          _Z15movingSumGlobalPiS_i,@"STO_CUDA_ENTRY STV_DEFAULT"
_Z15movingSumGlobalPiS_i:
.text._Z15movingSumGlobalPiS_i:
[----:B------:R-:W-:Y:S01]  /*0000*/  LDC R1, c[0x0][0x37c] ;  /* 0x0000df00ff017b82 */ /* 0x000fe20000000800 */
[----:B------:R-:W0:Y:S07]  /*0010*/  S2R R0, SR_TID.X ;  /* 0x0000000000007919 */ /* 0x000e2e0000002100 */
[----:B------:R-:W1:Y:S01]  /*0020*/  S2UR UR4, SR_CTAID.X ;  /* 0x00000000000479c3 */ /* 0x000e620000002500 */
[----:B------:R-:W1:Y:S01]  /*0030*/  LDCU UR5, c[0x0][0x360] ;  /* 0x00006c00ff0577ac */ /* 0x000e620008000800 */
[----:B------:R-:W-:Y:S01]  /*0040*/  BSSY.RECONVERGENT B0, `(.L_x_0) ;  /* 0x0000041000007945 */ /* 0x000fe20003800200 */
[----:B------:R-:W-:Y:S01]  /*0050*/  IMAD.MOV.U32 R4, RZ, RZ, RZ ;  /* 0x000000ffff047224 */ /* 0x000fe200078e00ff */
[----:B------:R-:W2:Y:S01]  /*0060*/  LDCU UR8, c[0x0][0x390] ;  /* 0x00007200ff0877ac */ /* 0x000ea20008000800 */
[----:B------:R-:W3:Y:S01]  /*0070*/  LDCU.64 UR6, c[0x0][0x358] ;  /* 0x00006b00ff0677ac */ /* 0x000ee20008000a00 */
[----:B-1----:R-:W-:-:S02]  /*0080*/  UIMAD UR4, UR4, UR5, URZ ;  /* 0x00000005040472a4 */ /* 0x002fc4000f8e02ff */
[----:B--2---:R-:W-:-:S04]  /*0090*/  UIADD3 UR5, UPT, UPT, UR8, -0xa, URZ ;  /* 0xfffffff608057890 */ /* 0x004fc8000fffe0ff */
[----:B0-----:R-:W-:-:S04]  /*00a0*/  VIADD R6, R0, UR4 ;  /* 0x0000000400067c36 */ /* 0x001fc80008000000 */
[C---:B------:R-:W-:Y:S01]  /*00b0*/  VIADD R22, R6.reuse, 0xa ;  /* 0x0000000a06167836 */ /* 0x040fe20000000000 */
[----:B------:R-:W-:-:S04]  /*00c0*/  ISETP.GE.AND P0, PT, R6, UR5, PT ;  /* 0x0000000506007c0c */ /* 0x000fc8000bf06270 */
[----:B------:R-:W-:Y:S02]  /*00d0*/  ISETP.LT.OR P0, PT, R6, 0xa, P0 ;  /* 0x0000000a0600780c */ /* 0x000fe40000701670 */
[----:B------:R-:W-:-:S11]  /*00e0*/  ISETP.GT.U32.AND P1, PT, R22, 0x13, PT ;  /* 0x000000131600780c */ /* 0x000fd60003f24070 */
[----:B---3--:R-:W-:Y:S05]  /*00f0*/  @P0 BRA `(.L_x_1) ;  /* 0x0000000000d40947 */ /* 0x008fea0003800000 */
[----:B------:R-:W0:Y:S01]  /*0100*/  LDC.64 R8, c[0x0][0x380] ;  /* 0x0000e000ff087b82 */ /* 0x000e220000000a00 */
[C---:B------:R-:W-:Y:S02]  /*0110*/  VIADD R3, R6.reuse, 0xfffffff6 ;  /* 0xfffffff606037836 */ /* 0x040fe40000000000 */
[C---:B------:R-:W-:Y:S02]  /*0120*/  VIADD R5, R6.reuse, 0xfffffff7 ;  /* 0xfffffff706057836 */ /* 0x040fe40000000000 */
[C---:B------:R-:W-:Y:S02]  /*0130*/  VIADD R17, R6.reuse, 0xfffffff8 ;  /* 0xfffffff806117836 */ /* 0x040fe40000000000 */
[C---:B------:R-:W-:Y:S02]  /*0140*/  VIADD R25, R6.reuse, 0xfffffff9 ;  /* 0xfffffff906197836 */ /* 0x040fe40000000000 */
[C---:B------:R-:W-:Y:S02]  /*0150*/  VIADD R27, R6.reuse, 0xfffffffa ;  /* 0xfffffffa061b7836 */ /* 0x040fe40000000000 */
[----:B------:R-:W-:-:S02]  /*0160*/  VIADD R21, R6, 0xfffffffb ;  /* 0xfffffffb06157836 */ /* 0x000fc40000000000 */
[C---:B------:R-:W-:Y:S02]  /*0170*/  VIADD R19, R6.reuse, 0xfffffffc ;  /* 0xfffffffc06137836 */ /* 0x040fe40000000000 */
[----:B------:R-:W-:Y:S02]  /*0180*/  VIADD R11, R6, 0xfffffffd ;  /* 0xfffffffd060b7836 */ /* 0x000fe40000000000 */
[----:B0-----:R-:W-:-:S04]  /*0190*/  IMAD.WIDE.U32 R2, R3, 0x4, R8 ;  /* 0x0000000403027825 */ /* 0x001fc800078e0008 */
[--C-:B------:R-:W-:Y:S01]  /*01a0*/  IMAD.WIDE.U32 R4, R5, 0x4, R8.reuse ;  /* 0x0000000405047825 */ /* 0x100fe200078e0008 */
[----:B------:R0:W2:Y:S03]  /*01b0*/  LDG.E R7, desc[UR6][R2.64] ;  /* 0x0000000602077981 */ /* 0x0000a6000c1e1900 */
[--C-:B------:R-:W-:Y:S01]  /*01c0*/  IMAD.WIDE.U32 R16, R17, 0x4, R8.reuse ;  /* 0x0000000411107825 */ /* 0x100fe200078e0008 */
[----:B------:R1:W2:Y:S03]  /*01d0*/  LDG.E R12, desc[UR6][R4.64] ;  /* 0x00000006040c7981 */ /* 0x0002a6000c1e1900 */
[--C-:B------:R-:W-:Y:S01]  /*01e0*/  IMAD.WIDE.U32 R24, R25, 0x4, R8.reuse ;  /* 0x0000000419187825 */ /* 0x100fe200078e0008 */
[----:B------:R-:W2:Y:S03]  /*01f0*/  LDG.E R13, desc[UR6][R16.64] ;  /* 0x00000006100d7981 */ /* 0x000ea6000c1e1900 */
[--C-:B------:R-:W-:Y:S01]  /*0200*/  IMAD.WIDE.U32 R26, R27, 0x4, R8.reuse ;  /* 0x000000041b1a7825 */ /* 0x100fe200078e0008 */
[----:B------:R-:W3:Y:S03]  /*0210*/  LDG.E R15, desc[UR6][R24.64] ;  /* 0x00000006180f7981 */ /* 0x000ee6000c1e1900 */
[----:B0-----:R-:W-:Y:S01]  /*0220*/  VIADD R3, R6, 0xfffffffe ;  /* 0xfffffffe06037836 */ /* 0x001fe20000000000 */
[----:B------:R-:W3:Y:S01]  /*0230*/  LDG.E R14, desc[UR6][R26.64] ;  /* 0x000000061a0e7981 */ /* 0x000ee2000c1e1900 */
[----:B------:R-:W-:-:S04]  /*0240*/  IMAD.WIDE.U32 R20, R21, 0x4, R8 ;  /* 0x0000000415147825 */ /* 0x000fc800078e0008 */
[--C-:B------:R-:W-:Y:S01]  /*0250*/  IMAD.WIDE.U32 R18, R19, 0x4, R8.reuse ;  /* 0x0000000413127825 */ /* 0x100fe200078e0008 */
[----:B------:R-:W4:Y:S03]  /*0260*/  LDG.E R16, desc[UR6][R20.64] ;  /* 0x0000000614107981 */ /* 0x000f26000c1e1900 */
[--C-:B------:R-:W-:Y:S01]  /*0270*/  IMAD.WIDE.U32 R10, R11, 0x4, R8.reuse ;  /* 0x000000040b0a7825 */ /* 0x100fe200078e0008 */
[----:B------:R-:W4:Y:S03]  /*0280*/  LDG.E R17, desc[UR6][R18.64] ;  /* 0x0000000612117981 */ /* 0x000f26000c1e1900 */
[----:B-1----:R-:W-:Y:S02]  /*0290*/  VIADD R5, R6, 0xffffffff ;  /* 0xffffffff06057836 */ /* 0x002fe40000000000 */
[--C-:B------:R-:W-:Y:S01]  /*02a0*/  IMAD.WIDE.U32 R2, R3, 0x4, R8.reuse ;  /* 0x0000000403027825 */ /* 0x100fe200078e0008 */
[----:B------:R-:W5:Y:S03]  /*02b0*/  LDG.E R10, desc[UR6][R10.64] ;  /* 0x000000060a0a7981 */ /* 0x000f66000c1e1900 */
[----:B------:R-:W-:-:S02]  /*02c0*/  IMAD.WIDE.U32 R4, R5, 0x4, R8 ;  /* 0x0000000405047825 */ /* 0x000fc400078e0008 */
[----:B------:R-:W5:Y:S02]  /*02d0*/  LDG.E R3, desc[UR6][R2.64] ;  /* 0x0000000602037981 */ /* 0x000f64000c1e1900 */
[----:B------:R-:W-:Y:S02]  /*02e0*/  IMAD.WIDE.U32 R8, R6, 0x4, R8 ;  /* 0x0000000406087825 */ /* 0x000fe400078e0008 */
[----:B------:R-:W5:Y:S04]  /*02f0*/  LDG.E R4, desc[UR6][R4.64] ;  /* 0x0000000604047981 */ /* 0x000f68000c1e1900 */
        /* <DEDUP_REMOVED lines=10> */
[----:B------:R-:W5:Y:S01]  /*03a0*/  LDG.E R5, desc[UR6][R8.64+0x28] ;  /* 0x0000280608057981 */ /* 0x000f62000c1e1900 */
[----:B--2---:R-:W-:-:S04]  /*03b0*/  IADD3 R7, PT, PT, R13, R12, R7 ;  /* 0x0000000c0d077210 */ /* 0x004fc80007ffe007 */
[----:B---3--:R-:W-:-:S04]  /*03c0*/  IADD3 R7, PT, PT, R14, R15, R7 ;  /* 0x0000000f0e077210 */ /* 0x008fc80007ffe007 */
[----:B----4-:R-:W-:-:S04]  /*03d0*/  IADD3 R7, PT, PT, R17, R16, R7 ;  /* 0x0000001011077210 */ /* 0x010fc80007ffe007 */
[----:B-----5:R-:W-:-:S04]  /*03e0*/  IADD3 R3, PT, PT, R3, R10, R7 ;  /* 0x0000000a03037210 */ /* 0x020fc80007ffe007 */
[----:B------:R-:W-:-:S04]  /*03f0*/  IADD3 R3, PT, PT, R25, R4, R3 ;  /* 0x0000000419037210 */ /* 0x000fc80007ffe003 */
[----:B------:R-:W-:-:S04]  /*0400*/  IADD3 R3, PT, PT, R23, R26, R3 ;  /* 0x0000001a17037210 */ /* 0x000fc80007ffe003 */
[----:B------:R-:W-:-:S04]  /*0410*/  IADD3 R3, PT, PT, R21, R24, R3 ;  /* 0x0000001815037210 */ /* 0x000fc80007ffe003 */
[----:B------:R-:W-:-:S04]  /*0420*/  IADD3 R3, PT, PT, R19, R20, R3 ;  /* 0x0000001413037210 */ /* 0x000fc80007ffe003 */
[----:B------:R-:W-:-:S04]  /*0430*/  IADD3 R3, PT, PT, R11, R18, R3 ;  /* 0x000000120b037210 */ /* 0x000fc80007ffe003 */
[----:B------:R-:W-:-:S07]  /*0440*/  IADD3 R4, PT, PT, R5, R2, R3 ;  /* 0x0000000205047210 */ /* 0x000fce0007ffe003 */
.L_x_1:
[----:B------:R-:W-:Y:S05]  /*0450*/  BSYNC.RECONVERGENT B0 ;  /* 0x0000000000007941 */ /* 0x000fea0003800200 */
.L_x_0:
[----:B------:R-:W-:Y:S04]  /*0460*/  BSSY.RECONVERGENT B0, `(.L_x_2) ;  /* 0x000005f000007945 */ /* 0x000fe80003800200 */
[----:B------:R-:W-:Y:S05]  /*0470*/  @P1 BRA `(.L_x_3) ;  /* 0x0000000400741947 */ /* 0x000fea0003800000 */
[----:B------:R-:W-:Y:S01]  /*0480*/  ISETP.GE.U32.AND P1, PT, R22, 0xf, PT ;  /* 0x0000000f1600780c */ /* 0x000fe20003f26070 */
[----:B------:R-:W-:Y:S01]  /*0490*/  VIADD R7, R6, 0xb ;  /* 0x0000000b06077836 */ /* 0x000fe20000000000 */
[----:B------:R-:W-:Y:S01]  /*04a0*/  BSSY.RECONVERGENT B1, `(.L_x_4) ;  /* 0x0000027000017945 */ /* 0x000fe20003800200 */
[----:B------:R-:W-:-:S03]  /*04b0*/  IMAD.MOV R5, RZ, RZ, -R6 ;  /* 0x000000ffff057224 */ /* 0x000fc600078e0a06 */
[----:B------:R-:W-:-:S04]  /*04c0*/  LOP3.LUT R24, R7, 0xf, RZ, 0xc0, !PT ;  /* 0x0000000f07187812 */ /* 0x000fc800078ec0ff */
[----:B------:R-:W-:-:S03]  /*04d0*/  ISETP.NE.AND P0, PT, R24, RZ, PT ;  /* 0x000000ff1800720c */ /* 0x000fc60003f05270 */
[----:B------:R-:W-:Y:S10]  /*04e0*/  @!P1 BRA `(.L_x_5) ;  /* 0x0000000000889947 */ /* 0x000ff40003800000 */
[----:B------:R-:W-:Y:S01]  /*04f0*/  LOP3.LUT R9, R7, 0xfffffff0, RZ, 0xc0, !PT ;  /* 0xfffffff007097812 */ /* 0x000fe200078ec0ff */
[----:B------:R-:W-:-:S04]  /*0500*/  IMAD.MOV.U32 R8, RZ, RZ, RZ ;  /* 0x000000ffff087224 */ /* 0x000fc800078e00ff */
[----:B------:R-:W-:-:S07]  /*0510*/  IMAD.MOV R9, RZ, RZ, -R9 ;  /* 0x000000ffff097224 */ /* 0x000fce00078e0a09 */
.L_x_6:
[----:B------:R-:W0:Y:S02]  /*0520*/  LDC.64 R2, c[0x0][0x380] ;  /* 0x0000e000ff027b82 */ /* 0x000e240000000a00 */
[----:B0-----:R-:W-:-:S05]  /*0530*/  IMAD.WIDE R2, R8, 0x4, R2 ;  /* 0x0000000408027825 */ /* 0x001fca00078e0202 */
[----:B------:R-:W2:Y:S04]  /*0540*/  LDG.E R19, desc[UR6][R2.64] ;  /* 0x0000000602137981 */ /* 0x000ea8000c1e1900 */
[----:B------:R-:W2:Y:S04]  /*0550*/  LDG.E R18, desc[UR6][R2.64+0x4] ;  /* 0x0000040602127981 */ /* 0x000ea8000c1e1900 */
[----:B------:R-:W3:Y:S04]  /*0560*/  LDG.E R21, desc[UR6][R2.64+0x8] ;  /* 0x0000080602157981 */ /* 0x000ee8000c1e1900 */
[----:B------:R-:W3:Y:S04]  /*0570*/  LDG.E R20, desc[UR6][R2.64+0xc] ;  /* 0x00000c0602147981 */ /* 0x000ee8000c1e1900 */
[----:B------:R-:W4:Y:S04]  /*0580*/  LDG.E R23, desc[UR6][R2.64+0x10] ;  /* 0x0000100602177981 */ /* 0x000f28000c1e1900 */
[----:B------:R-:W4:Y:S04]  /*0590*/  LDG.E R22, desc[UR6][R2.64+0x14] ;  /* 0x0000140602167981 */ /* 0x000f28000c1e1900 */
        /* <DEDUP_REMOVED lines=10> */
[----:B------:R-:W-:-:S02]  /*0640*/  VIADD R9, R9, 0x10 ;  /* 0x0000001009097836 */ /* 0x000fc40000000000 */
[----:B------:R-:W-:Y:S02]  /*0650*/  VIADD R5, R5, 0x10 ;  /* 0x0000001005057836 */ /* 0x000fe40000000000 */
[----:B------:R-:W-:Y:S01]  /*0660*/  VIADD R8, R8, 0x10 ;  /* 0x0000001008087836 */ /* 0x000fe20000000000 */
[----:B------:R-:W-:Y:S02]  /*0670*/  ISETP.NE.AND P1, PT, R9, RZ, PT ;  /* 0x000000ff0900720c */ /* 0x000fe40003f25270 */
[----:B--2---:R-:W-:-:S04]  /*0680*/  IADD3 R18, PT, PT, R18, R19, R4 ;  /* 0x0000001312127210 */ /* 0x004fc80007ffe004 */
[----:B---3--:R-:W-:-:S04]  /*0690*/  IADD3 R18, PT, PT, R20, R21, R18 ;  /* 0x0000001514127210 */ /* 0x008fc80007ffe012 */
[----:B----4-:R-:W-:-:S04]  /*06a0*/  IADD3 R18, PT, PT, R22, R23, R18 ;  /* 0x0000001716127210 */ /* 0x010fc80007ffe012 */
[----:B-----5:R-:W-:-:S04]  /*06b0*/  IADD3 R18, PT, PT, R26, R25, R18 ;  /* 0x000000191a127210 */ /* 0x020fc80007ffe012 */
[----:B------:R-:W-:-:S04]  /*06c0*/  IADD3 R15, PT, PT, R15, R16, R18 ;  /* 0x000000100f0f7210 */ /* 0x000fc80007ffe012 */
[----:B------:R-:W-:-:S04]  /*06d0*/  IADD3 R13, PT, PT, R13, R14, R15 ;  /* 0x0000000e0d0d7210 */ /* 0x000fc80007ffe00f */
[----:B------:R-:W-:-:S04]  /*06e0*/  IADD3 R11, PT, PT, R11, R12, R13 ;  /* 0x0000000c0b0b7210 */ /* 0x000fc80007ffe00d */
[----:B------:R-:W-:Y:S01]  /*06f0*/  IADD3 R4, PT, PT, R17, R10, R11 ;  /* 0x0000000a11047210 */ /* 0x000fe20007ffe00b */
[----:B------:R-:W-:Y:S06]  /*0700*/  @P1 BRA `(.L_x_6) ;  /* 0xfffffffc00841947 */ /* 0x000fec000383ffff */
.L_x_5:
[----:B------:R-:W-:Y:S05]  /*0710*/  BSYNC.RECONVERGENT B1 ;  /* 0x0000000000017941 */ /* 0x000fea0003800200 */
.L_x_4:
[----:B------:R-:W-:Y:S05]  /*0720*/  @!P0 BRA `(.L_x_3) ;  /* 0x0000000000c88947 */ /* 0x000fea0003800000 */
[----:B------:R-:W-:Y:S01]  /*0730*/  ISETP.GE.U32.AND P0, PT, R24, 0x8, PT ;  /* 0x000000081800780c */ /* 0x000fe20003f06070 */
[----:B------:R-:W-:Y:S01]  /*0740*/  BSSY.RECONVERGENT B1, `(.L_x_7) ;  /* 0x0000014000017945 */ /* 0x000fe20003800200 */
[----:B------:R-:W-:-:S04]  /*0750*/  LOP3.LUT R16, R7, 0x7, RZ, 0xc0, !PT ;  /* 0x0000000707107812 */ /* 0x000fc800078ec0ff */
[----:B------:R-:W-:-:S07]  /*0760*/  ISETP.NE.AND P1, PT, R16, RZ, PT ;  /* 0x000000ff1000720c */ /* 0x000fce0003f25270 */
[----:B------:R-:W-:Y:S06]  /*0770*/  @!P0 BRA `(.L_x_8) ;  /* 0x0000000000408947 */ /* 0x000fec0003800000 */
[----:B------:R-:W0:Y:S01]  /*0780*/  LDC.64 R2, c[0x0][0x380] ;  /* 0x0000e000ff027b82 */ /* 0x000e220000000a00 */
[----:B------:R-:W-:-:S04]  /*0790*/  IMAD.IADD R9, R6, 0x1, R5 ;  /* 0x0000000106097824 */ /* 0x000fc800078e0205 */
        /* <DEDUP_REMOVED lines=8> */
[----:B------:R-:W5:Y:S01]  /*0820*/  LDG.E R14, desc[UR6][R2.64+0x1c] ;  /* 0x00001c06020e7981 */ /* 0x000f62000c1e1900 */
[----:B------:R-:W-:Y:S01]  /*0830*/  VIADD R5, R5, 0x8 ;  /* 0x0000000805057836 */ /* 0x000fe20000000000 */
[----:B--2---:R-:W-:-:S04]  /*0840*/  IADD3 R8, PT, PT, R8, R9, R4 ;  /* 0x0000000908087210 */ /* 0x004fc80007ffe004 */
[----:B---3--:R-:W-:-:S04]  /*0850*/  IADD3 R8, PT, PT, R10, R11, R8 ;  /* 0x0000000b0a087210 */ /* 0x008fc80007ffe008 */
[----:B----4-:R-:W-:-:S04]  /*0860*/  IADD3 R8, PT, PT, R12, R13, R8 ;  /* 0x0000000d0c087210 */ /* 0x010fc80007ffe008 */
[----:B-----5:R-:W-:-:S07]  /*0870*/  IADD3 R4, PT, PT, R14, R15, R8 ;  /* 0x0000000f0e047210 */ /* 0x020fce0007ffe008 */
.L_x_8:
[----:B------:R-:W-:Y:S05]  /*0880*/  BSYNC.RECONVERGENT B1 ;  /* 0x0000000000017941 */ /* 0x000fea0003800200 */
.L_x_7:
        /* <DEDUP_REMOVED lines=12> */
[----:B------:R-:W3:Y:S01]  /*0950*/  LDG.E R10, desc[UR6][R2.64+0xc] ;  /* 0x00000c06020a7981 */ /* 0x000ee2000c1e1900 */
[----:B------:R-:W-:Y:S01]  /*0960*/  VIADD R5, R5, 0x4 ;  /* 0x0000000405057836 */ /* 0x000fe20000000000 */
[----:B--2---:R-:W-:-:S04]  /*0970*/  IADD3 R4, PT, PT, R8, R9, R4 ;  /* 0x0000000908047210 */ /* 0x004fc80007ffe004 */
[----:B---3--:R-:W-:-:S07]  /*0980*/  IADD3 R4, PT, PT, R10, R11, R4 ;  /* 0x0000000b0a047210 */ /* 0x008fce0007ffe004 */
.L_x_10:
[----:B------:R-:W-:Y:S05]  /*0990*/  BSYNC.RECONVERGENT B1 ;  /* 0x0000000000017941 */ /* 0x000fea0003800200 */
.L_x_9:
[----:B------:R-:W-:Y:S05]  /*09a0*/  @!P1 BRA `(.L_x_3) ;  /* 0x0000000000289947 */ /* 0x000fea0003800000 */
[----:B------:R-:W0:Y:S01]  /*09b0*/  LDC.64 R8, c[0x0][0x380] ;  /* 0x0000e000ff087b82 */ /* 0x000e220000000a00 */
[----:B------:R-:W-:Y:S01]  /*09c0*/  IADD3 R5, PT, PT, R0, UR4, R5 ;  /* 0x0000000400057c10 */ /* 0x000fe2000fffe005 */
[----:B------:R-:W-:-:S07]  /*09d0*/  IMAD.MOV R7, RZ, RZ, -R7 ;  /* 0x000000ffff077224 */ /* 0x000fce00078e0a07 */
.L_x_11:
[----:B0-----:R-:W-:-:S06]  /*09e0*/  IMAD.WIDE R2, R5, 0x4, R8 ;  /* 0x0000000405027825 */ /* 0x001fcc00078e0208 */
[----:B------:R-:W2:Y:S01]  /*09f0*/  LDG.E R3, desc[UR6][R2.64] ;  /* 0x0000000602037981 */ /* 0x000ea2000c1e1900 */
[----:B------:R-:W-:Y:S02]  /*0a00*/  VIADD R7, R7, 0x1 ;  /* 0x0000000107077836 */ /* 0x000fe40000000000 */
[----:B------:R-:W-:-:S03]  /*0a10*/  VIADD R5, R5, 0x1 ;  /* 0x0000000105057836 */ /* 0x000fc60000000000 */
[----:B------:R-:W-:Y:S01]  /*0a20*/  ISETP.NE.AND P0, PT, R7, RZ, PT ;  /* 0x000000ff0700720c */ /* 0x000fe20003f05270 */
[----:B--2---:R-:W-:-:S12]  /*0a30*/  IMAD.IADD R4, R3, 0x1, R4 ;  /* 0x0000000103047824 */ /* 0x004fd800078e0204 */
[----:B------:R-:W-:Y:S05]  /*0a40*/  @P0 BRA `(.L_x_11) ;  /* 0xfffffffc00e40947 */ /* 0x000fea000383ffff */
.L_x_3:
[----:B------:R-:W-:Y:S05]  /*0a50*/  BSYNC.RECONVERGENT B0 ;  /* 0x0000000000007941 */ /* 0x000fea0003800200 */
.L_x_2:
[----:B------:R-:W-:Y:S01]  /*0a60*/  IADD3 R5, PT, PT, -R6, UR8, RZ ;  /* 0x0000000806057c10 */ /* 0x000fe2000fffe1ff */
[----:B------:R-:W-:Y:S03]  /*0a70*/  BSSY.RECONVERGENT B0, `(.L_x_12) ;  /* 0x0000069000007945 */ /* 0x000fe60003800200 */
[----:B------:R-:W-:-:S04]  /*0a80*/  ISETP.GE.AND P0, PT, R5, -0x9, PT ;  /* 0xfffffff70500780c */ /* 0x000fc80003f06270 */
[----:B------:R-:W-:-:S04]  /*0a90*/  ISETP.LT.OR P0, PT, R6, UR5, !P0 ;  /* 0x0000000506007c0c */ /* 0x000fc8000c701670 */
[----:B------:R-:W-:-:S13]  /*0aa0*/  ISETP.GE.OR P0, PT, R6, UR8, P0 ;  /* 0x0000000806007c0c */ /* 0x000fda0008706670 */
[----:B------:R-:W-:Y:S05]  /*0ab0*/  @P0 BRA `(.L_x_13) ;  /* 0x0000000400900947 */ /* 0x000fea0003800000 */
[C---:B------:R-:W-:Y:S01]  /*0ac0*/  VIADD R2, R5.reuse, 0x9 ;  /* 0x0000000905027836 */ /* 0x040fe20000000000 */
[----:B------:R-:W-:Y:S01]  /*0ad0*/  BSSY.RECONVERGENT B1, `(.L_x_14) ;  /* 0x000002e000017945 */ /* 0x000fe20003800200 */
[----:B------:R-:W-:Y:S02]  /*0ae0*/  VIADD R5, R5, 0xa ;  /* 0x0000000a05057836 */ /* 0x000fe40000000000 */
[----:B------:R-:W-:Y:S01]  /*0af0*/  IMAD.MOV.U32 R3, RZ, RZ, -0xa ;  /* 0xfffffff6ff037424 */ /* 0x000fe200078e00ff */
[----:B------:R-:W-:Y:S02]  /*0b00*/  ISETP.GE.U32.AND P0, PT, R2, 0xf, PT ;  /* 0x0000000f0200780c */ /* 0x000fe40003f06070 */
[----:B------:R-:W-:-:S11]  /*0b10*/  LOP3.LUT R24, R5, 0xf, RZ, 0xc0, !PT ;  /* 0x0000000f05187812 */ /* 0x000fd600078ec0ff */
[----:B------:R-:W-:Y:S05]  /*0b20*/  @!P0 BRA `(.L_x_15) ;  /* 0x0000000000a08947 */ /* 0x000fea0003800000 */
[----:B------:R-:W0:Y:S01]  /*0b30*/  LDC.64 R2, c[0x0][0x380] ;  /* 0x0000e000ff027b82 */ /* 0x000e220000000a00 */
[----:B------:R-:W-:Y:S01]  /*0b40*/  LOP3.LUT R11, R5, 0xfffffff0, RZ, 0xc0, !PT ;  /* 0xfffffff0050b7812 */ /* 0x000fe200078ec0ff */
[----:B------:R-:W-:Y:S01]  /*0b50*/  BSSY.RECONVERGENT B2, `(.L_x_16) ;  /* 0x0000024000027945 */ /* 0x000fe20003800200 */
[----:B------:R-:W-:Y:S02]  /*0b60*/  VIADD R7, R6, 0xfffffff6 ;  /* 0xfffffff606077836 */ /* 0x000fe40000000000 */
[----:B------:R-:W-:Y:S02]  /*0b70*/  IMAD.MOV.U32 R10, RZ, RZ, RZ ;  /* 0x000000ffff0a7224 */ /* 0x000fe400078e00ff */
[----:B------:R-:W-:Y:S01]  /*0b80*/  IMAD.MOV R11, RZ, RZ, -R11 ;  /* 0x000000ffff0b7224 */ /* 0x000fe200078e0a0b */
[----:B0-----:R-:W-:-:S05]  /*0b90*/  IADD3 R2, P0, PT, R2, 0x20, RZ ;  /* 0x0000002002027810 */ /* 0x001fca0007f1e0ff */
[----:B------:R-:W-:-:S08]  /*0ba0*/  IMAD.X R3, RZ, RZ, R3, P0 ;  /* 0x000000ffff037224 */ /* 0x000fd000000e0603 */
.L_x_17:
[----:B------:R-:W-:-:S05]  /*0bb0*/  IMAD.WIDE R8, R7, 0x4, R2 ;  /* 0x0000000407087825 */ /* 0x000fca00078e0202 */
        /* <DEDUP_REMOVED lines=12> */
[----:B------:R-:W5:Y:S01]  /*0c80*/  LDG.E R23, desc[UR6][R8.64+0x1c] ;  /* 0x00001c0608177981 */ /* 0x000f62000c1e1900 */
[----:B--2---:R-:W-:-:S03]  /*0c90*/  IADD3 R22, PT, PT, R20, R21, R4 ;  /* 0x0000001514167210 */ /* 0x004fc60007ffe004 */
[----:B------:R-:W2:Y:S04]  /*0ca0*/  LDG.E R21, desc[UR6][R8.64+0x10] ;  /* 0x0000100608157981 */ /* 0x000ea8000c1e1900 */
[----:B------:R-:W2:Y:S04]  /*0cb0*/  LDG.E R20, desc[UR6][R8.64+0x14] ;  /* 0x0000140608147981 */ /* 0x000ea8000c1e1900 */
[----:B------:R-:W2:Y:S01]  /*0cc0*/  LDG.E R4, desc[UR6][R8.64+0x18] ;  /* 0x0000180608047981 */ /* 0x000ea2000c1e1900 */
[----:B---3--:R-:W-:Y:S01]  /*0cd0*/  IADD3 R22, PT, PT, R26, R25, R22 ;  /* 0x000000191a167210 */ /* 0x008fe20007ffe016 */
[----:B------:R-:W-:-:S03]  /*0ce0*/  VIADD R11, R11, 0x10 ;  /* 0x000000100b0b7836 */ /* 0x000fc60000000000 */
[----:B----4-:R-:W-:Y:S02]  /*0cf0*/  IADD3 R18, PT, PT, R18, R19, R22 ;  /* 0x0000001312127210 */ /* 0x010fe40007ffe016 */
[----:B------:R-:W-:Y:S02]  /*0d00*/  ISETP.NE.AND P0, PT, R11, RZ, PT ;  /* 0x000000ff0b00720c */ /* 0x000fe40003f05270 */
[----:B-----5:R-:W-:-:S04]  /*0d10*/  IADD3 R16, PT, PT, R16, R17, R18 ;  /* 0x0000001110107210 */ /* 0x020fc80007ffe012 */
[----:B------:R-:W-:-:S04]  /*0d20*/  IADD3 R14, PT, PT, R14, R15, R16 ;  /* 0x0000000f0e0e7210 */ /* 0x000fc80007ffe010 */
[----:B------:R-:W-:Y:S01]  /*0d30*/  IADD3 R12, PT, PT, R12, R13, R14 ;  /* 0x0000000d0c0c7210 */ /* 0x000fe20007ffe00e */
[----:B------:R-:W-:Y:S02]  /*0d40*/  VIADD R10, R10, 0x10 ;  /* 0x000000100a0a7836 */ /* 0x000fe40000000000 */
[----:B------:R-:W-:Y:S01]  /*0d50*/  VIADD R7, R7, 0x10 ;  /* 0x0000001007077836 */ /* 0x000fe20000000000 */
[----:B--2---:R-:W-:-:S04]  /*0d60*/  IADD3 R12, PT, PT, R20, R21, R12 ;  /* 0x00000015140c7210 */ /* 0x004fc80007ffe00c */
[----:B------:R-:W-:Y:S01]  /*0d70*/  IADD3 R4, PT, PT, R23, R4, R12 ;  /* 0x0000000417047210 */ /* 0x000fe20007ffe00c */
[----:B------:R-:W-:Y:S06]  /*0d80*/  @P0 BRA `(.L_x_17) ;  /* 0xfffffffc00880947 */ /* 0x000fec000383ffff */
[----:B------:R-:W-:Y:S05]  /*0d90*/  BSYNC.RECONVERGENT B2 ;  /* 0x0000000000027941 */ /* 0x000fea0003800200 */
.L_x_16:
[----:B------:R-:W-:-:S07]  /*0da0*/  VIADD R3, R10, 0xfffffff6 ;  /* 0xfffffff60a037836 */ /* 0x000fce0000000000 */
.L_x_15:
[----:B------:R-:W-:Y:S05]  /*0db0*/  BSYNC.RECONVERGENT B1 ;  /* 0x0000000000017941 */ /* 0x000fea0003800200 */
.L_x_14:
[----:B------:R-:W-:-:S13]  /*0dc0*/  ISETP.NE.AND P0, PT, R24, RZ, PT ;  /* 0x000000ff1800720c */ /* 0x000fda0003f05270 */
        /* <DEDUP_REMOVED lines=22> */
.L_x_19:
[----:B------:R-:W-:Y:S05]  /*0f30*/  BSYNC.RECONVERGENT B1 ;  /* 0x0000000000017941 */ /* 0x000fea0003800200 */
.L_x_18:
        /* <DEDUP_REMOVED lines=16> */
.L_x_21:
[----:B------:R-:W-:Y:S05]  /*1040*/  BSYNC.RECONVERGENT B1 ;  /* 0x0000000000017941 */ /* 0x000fea0003800200 */
.L_x_20:
[----:B------:R-:W-:Y:S05]  /*1050*/  @!P1 BRA `(.L_x_13) ;  /* 0x0000000000289947 */ /* 0x000fea0003800000 */
[----:B------:R-:W0:Y:S01]  /*1060*/  LDC.64 R8, c[0x0][0x380] ;  /* 0x0000e000ff087b82 */ /* 0x000e220000000a00 */
[----:B------:R-:W-:Y:S01]  /*1070*/  IADD3 R7, PT, PT, R0, UR4, R3 ;  /* 0x0000000400077c10 */ /* 0x000fe2000fffe003 */
[----:B------:R-:W-:-:S07]  /*1080*/  IMAD.MOV R5, RZ, RZ, -R5 ;  /* 0x000000ffff057224 */ /* 0x000fce00078e0a05 */
.L_x_22:
[----:B0-----:R-:W-:-:S06]  /*1090*/  IMAD.WIDE R2, R7, 0x4, R8 ;  /* 0x0000000407027825 */ /* 0x001fcc00078e0208 */
[----:B------:R-:W2:Y:S01]  /*10a0*/  LDG.E R3, desc[UR6][R2.64] ;  /* 0x0000000602037981 */ /* 0x000ea2000c1e1900 */
[----:B------:R-:W-:Y:S02]  /*10b0*/  VIADD R5, R5, 0x1 ;  /* 0x0000000105057836 */ /* 0x000fe40000000000 */
[----:B------:R-:W-:-:S03]  /*10c0*/  VIADD R7, R7, 0x1 ;  /* 0x0000000107077836 */ /* 0x000fc60000000000 */
[----:B------:R-:W-:Y:S01]  /*10d0*/  ISETP.NE.AND P0, PT, R5, RZ, PT ;  /* 0x000000ff0500720c */ /* 0x000fe20003f05270 */
[----:B--2---:R-:W-:-:S12]  /*10e0*/  IMAD.IADD R4, R3, 0x1, R4 ;  /* 0x0000000103047824 */ /* 0x004fd800078e0204 */
[----:B------:R-:W-:Y:S05]  /*10f0*/  @P0 BRA `(.L_x_22) ;  /* 0xfffffffc00e40947 */ /* 0x000fea000383ffff */
.L_x_13:
[----:B------:R-:W-:Y:S05]  /*1100*/  BSYNC.RECONVERGENT B0 ;  /* 0x0000000000007941 */ /* 0x000fea0003800200 */
.L_x_12:
[----:B------:R-:W0:Y:S02]  /*1110*/  LDC.64 R2, c[0x0][0x388] ;  /* 0x0000e200ff027b82 */ /* 0x000e240000000a00 */
[----:B0-----:R-:W-:-:S05]  /*1120*/  IMAD.WIDE R6, R6, 0x4, R2 ;  /* 0x0000000406067825 */ /* 0x001fca00078e0202 */
[----:B------:R-:W-:Y:S01]  /*1130*/  STG.E desc[UR6][R6.64], R4 ;  /* 0x0000000406007986 */ /* 0x000fe2000c101906 */
[----:B------:R-:W-:Y:S05]  /*1140*/  EXIT ;  /* 0x000000000000794d */ /* 0x000fea0003800000 */
.L_x_23:
[----:B------:R-:W-:-:S00]  /*1150*/  BRA `(.L_x_23) ;  /* 0xfffffffc00fc7947 */ /* 0x000fc0000383ffff */
[----:B------:R-:W-:-:S00]  /*1160*/  NOP ;  /* 0x0000000000007918 */ /* 0x000fc00000000000 */
        /* <DEDUP_REMOVED lines=9> */
.L_x_71:


//--------------------- .text._Z16movingSumAtomicsPiS_i --------------------------
	.section	.text._Z16movingSumAtomicsPiS_i,"ax",@progbits
	.align	128
        .global         _Z16movingSumAtomicsPiS_i
        .type           _Z16movingSumAtomicsPiS_i,@function
        .size           _Z16movingSumAtomicsPiS_i,(.L_x_72 - _Z16movingSumAtomicsPiS_i)
        .other          _Z16movingSumAtomicsPiS_i,@"STO_CUDA_ENTRY STV_DEFAULT"
_Z16movingSumAtomicsPiS_i:
.text._Z16movingSumAtomicsPiS_i:
[----:B------:R-:W-:Y:S01]  /*0000*/  LDC R1, c[0x0][0x37c] ;  /* 0x0000df00ff017b82 */ /* 0x000fe20000000800 */
[----:B------:R-:W0:Y:S07]  /*0010*/  S2R R0, SR_TID.X ;  /* 0x0000000000007919 */ /* 0x000e2e0000002100 */
[----:B------:R-:W0:Y:S01]  /*0020*/  S2UR UR4, SR_CTAID.X ;  /* 0x00000000000479c3 */ /* 0x000e220000002500 */
[----:B------:R-:W1:Y:S01]  /*0030*/  LDCU UR6, c[0x0][0x390] ;  /* 0x00007200ff0677ac */ /* 0x000e620008000800 */
[----:B------:R-:W-:Y:S06]  /*0040*/  BSSY.RECONVERGENT B0, `(.L_x_24) ;  /* 0x000001c000007945 */ /* 0x000fec0003800200 */
[----:B------:R-:W0:Y:S02]  /*0050*/  LDC R3, c[0x0][0x360] ;  /* 0x0000d800ff037b82 */ /* 0x000e240000000800 */
[----:B0-----:R-:W-:Y:S01]  /*0060*/  IMAD R0, R3, UR4, R0 ;  /* 0x0000000403007c24 */ /* 0x001fe2000f8e0200 */
[----:B------:R-:W0:Y:S05]  /*0070*/  LDCU.64 UR4, c[0x0][0x358] ;  /* 0x00006b00ff0477ac */ /* 0x000e2a0008000a00 */
[----:B------:R-:W2:Y:S01]  /*0080*/  LDC.64 R2, c[0x0][0x380] ;  /* 0x0000e000ff027b82 */ /* 0x000ea20000000a00 */
[C---:B------:R-:W-:Y:S01]  /*0090*/  VIADD R5, R0.reuse, 0xfffffff6 ;  /* 0xfffffff600057836 */ /* 0x040fe20000000000 */
[C---:B-1----:R-:W-:Y:S01]  /*00a0*/  ISETP.GT.AND P5, PT, R0.reuse, UR6, PT ;  /* 0x0000000600007c0c */ /* 0x042fe2000bfa4270 */
[C---:B------:R-:W-:Y:S01]  /*00b0*/  VIADD R11, R0.reuse, 0xfffffff7 ;  /* 0xfffffff7000b7836 */ /* 0x040fe20000000000 */
[C---:B------:R-:W-:Y:S01]  /*00c0*/  ISETP.GE.AND P4, PT, R0.reuse, UR6, PT ;  /* 0x0000000600007c0c */ /* 0x040fe2000bf86270 */
[C---:B------:R-:W-:Y:S01]  /*00d0*/  VIADD R13, R0.reuse, 0xfffffff8 ;  /* 0xfffffff8000d7836 */ /* 0x040fe20000000000 */
[----:B------:R-:W-:Y:S01]  /*00e0*/  ISETP.GE.AND P3, PT, R5, UR6, PT ;  /* 0x0000000605007c0c */ /* 0x000fe2000bf66270 */
[C---:B------:R-:W-:Y:S01]  /*00f0*/  VIADD R15, R0.reuse, 0xfffffff9 ;  /* 0xfffffff9000f7836 */ /* 0x040fe20000000000 */
[----:B------:R-:W-:Y:S01]  /*0100*/  ISETP.GE.AND P0, PT, R11, UR6, PT ;  /* 0x000000060b007c0c */ /* 0x000fe2000bf06270 */
[C---:B------:R-:W-:Y:S01]  /*0110*/  VIADD R4, R0.reuse, 0xfffffffa ;  /* 0xfffffffa00047836 */ /* 0x040fe20000000000 */
[----:B------:R-:W-:-:S02]  /*0120*/  ISETP.LT.OR P3, PT, R0, 0xa, P3 ;  /* 0x0000000a0000780c */ /* 0x000fc40001f61670 */
[----:B------:R-:W-:Y:S02]  /*0130*/  ISETP.GE.AND P6, PT, R13, UR6, PT ;  /* 0x000000060d007c0c */ /* 0x000fe4000bfc6270 */
[----:B------:R-:W-:Y:S02]  /*0140*/  ISETP.GE.AND P1, PT, R15, UR6, PT ;  /* 0x000000060f007c0c */ /* 0x000fe4000bf26270 */
[----:B------:R-:W-:Y:S02]  /*0150*/  ISETP.GE.AND P2, PT, R4, UR6, PT ;  /* 0x0000000604007c0c */ /* 0x000fe4000bf46270 */
[C---:B------:R-:W-:Y:S02]  /*0160*/  ISETP.LT.OR P0, PT, R0.reuse, 0x9, P0 ;  /* 0x000000090000780c */ /* 0x040fe40000701670 */
[C---:B------:R-:W-:Y:S02]  /*0170*/  ISETP.LT.OR P6, PT, R0.reuse, 0x8, P6 ;  /* 0x000000080000780c */ /* 0x040fe400037c1670 */
[C---:B------:R-:W-:Y:S01]  /*0180*/  ISETP.LT.OR P1, PT, R0.reuse, 0x7, P1 ;  /* 0x000000070000780c */ /* 0x040fe20000f21670 */
[C---:B--2---:R-:W-:Y:S01]  /*0190*/  IMAD.WIDE R2, R0.reuse, 0x4, R2 ;  /* 0x0000000400027825 */ /* 0x044fe200078e0202 */
[----:B------:R-:W-:Y:S01]  /*01a0*/  ISETP.LT.OR P2, PT, R0, 0x6, P2 ;  /* 0x000000060000780c */ /* 0x000fe20001741670 */
[----:B0-----:R-:W-:-:S12]  /*01b0*/  @P3 BRA `(.L_x_25) ;  /* 0x0000000000103947 */ /* 0x001fd80003800000 */
[----:B------:R-:W2:Y:S01]  /*01c0*/  LDG.E R9, desc[UR4][R2.64] ;  /* 0x0000000402097981 */ /* 0x000ea2000c1e1900 */
[----:B------:R-:W0:Y:S02]  /*01d0*/  LDC.64 R6, c[0x0][0x388] ;  /* 0x0000e200ff067b82 */ /* 0x000e240000000a00 */
[----:B0-----:R-:W-:-:S05]  /*01e0*/  IMAD.WIDE.U32 R6, R5, 0x4, R6 ;  /* 0x0000000405067825 */ /* 0x001fca00078e0006 */
[----:B--2---:R0:W-:Y:S02]  /*01f0*/  REDG.E.ADD.STRONG.GPU desc[UR4][R6.64], R9 ;  /* 0x000000090600798e */ /* 0x0041e4000c12e104 */
.L_x_25:
[----:B------:R-:W-:Y:S05]  /*0200*/  BSYNC.RECONVERGENT B0 ;  /* 0x0000000000007941 */ /* 0x000fea0003800200 */
.L_x_24:
[----:B------:R-:W-:Y:S04]  /*0210*/  BSSY.RECONVERGENT B0, `(.L_x_26) ;  /* 0x0000006000007945 */ /* 0x000fe80003800200 */
[----:B------:R-:W-:Y:S05]  /*0220*/  @P0 BRA `(.L_x_27) ;  /* 0x0000000000100947 */ /* 0x000fea0003800000 */
[----:B------:R-:W2:Y:S01]  /*0230*/  LDG.E R5, desc[UR4][R2.64] ;  /* 0x0000000402057981 */ /* 0x000ea2000c1e1900 */
[----:B0-----:R-:W0:Y:S02]  /*0240*/  LDC.64 R6, c[0x0][0x388] ;  /* 0x0000e200ff067b82 */ /* 0x001e240000000a00 */
[----:B0-----:R-:W-:-:S05]  /*0250*/  IMAD.WIDE.U32 R6, R11, 0x4, R6 ;  /* 0x000000040b067825 */ /* 0x001fca00078e0006 */
[----:B--2---:R1:W-:Y:S02]  /*0260*/  REDG.E.ADD.STRONG.GPU desc[UR4][R6.64], R5 ;  /* 0x000000050600798e */ /* 0x0043e4000c12e104 */
.L_x_27:
[----:B------:R-:W-:Y:S05]  /*0270*/  BSYNC.RECONVERGENT B0 ;  /* 0x0000000000007941 */ /* 0x000fea0003800200 */
.L_x_26:
[----:B------:R-:W-:Y:S04]  /*0280*/  BSSY.RECONVERGENT B0, `(.L_x_28) ;  /* 0x0000006000007945 */ /* 0x000fe80003800200 */
[----:B------:R-:W-:Y:S05]  /*0290*/  @P6 BRA `(.L_x_29) ;  /* 0x0000000000106947 */ /* 0x000fea0003800000 */
[----:B-1----:R-:W2:Y:S01]  /*02a0*/  LDG.E R5, desc[UR4][R2.64] ;  /* 0x0000000402057981 */ /* 0x002ea2000c1e1900 */
[----:B0-----:R-:W0:Y:S02]  /*02b0*/  LDC.64 R6, c[0x0][0x388] ;  /* 0x0000e200ff067b82 */ /* 0x001e240000000a00 */
[----:B0-----:R-:W-:-:S05]  /*02c0*/  IMAD.WIDE.U32 R6, R13, 0x4, R6 ;  /* 0x000000040d067825 */ /* 0x001fca00078e0006 */
[----:B--2---:R2:W-:Y:S02]  /*02d0*/  REDG.E.ADD.STRONG.GPU desc[UR4][R6.64], R5 ;  /* 0x000000050600798e */ /* 0x0045e4000c12e104 */
.L_x_29:
[----:B------:R-:W-:Y:S05]  /*02e0*/  BSYNC.RECONVERGENT B0 ;  /* 0x0000000000007941 */ /* 0x000fea0003800200 */
.L_x_28:
[----:B------:R-:W-:Y:S04]  /*02f0*/  BSSY.RECONVERGENT B0, `(.L_x_30) ;  /* 0x0000006000007945 */ /* 0x000fe80003800200 */
[----:B------:R-:W-:Y:S05]  /*0300*/  @P1 BRA `(.L_x_31) ;  /* 0x0000000000101947 */ /* 0x000fea0003800000 */
[----:B-12---:R-:W2:Y:S01]  /*0310*/  LDG.E R5, desc[UR4][R2.64] ;  /* 0x0000000402057981 */ /* 0x006ea2000c1e1900 */
[----:B0-----:R-:W0:Y:S02]  /*0320*/  LDC.64 R6, c[0x0][0x388] ;  /* 0x0000e200ff067b82 */ /* 0x001e240000000a00 */
[----:B0-----:R-:W-:-:S05]  /*0330*/  IMAD.WIDE.U32 R6, R15, 0x4, R6 ;  /* 0x000000040f067825 */ /* 0x001fca00078e0006 */
[----:B--2---:R3:W-:Y:S02]  /*0340*/  REDG.E.ADD.STRONG.GPU desc[UR4][R6.64], R5 ;  /* 0x000000050600798e */ /* 0x0047e4000c12e104 */
.L_x_31:
[----:B------:R-:W-:Y:S05]  /*0350*/  BSYNC.RECONVERGENT B0 ;  /* 0x0000000000007941 */ /* 0x000fea0003800200 */
.L_x_30:
[----:B------:R-:W-:Y:S04]  /*0360*/  BSSY.RECONVERGENT B0, `(.L_x_32) ;  /* 0x0000006000007945 */ /* 0x000fe80003800200 */
[----:B------:R-:W-:Y:S05]  /*0370*/  @P2 BRA `(.L_x_33) ;  /* 0x0000000000102947 */ /* 0x000fea0003800000 */
[----:B0-----:R-:W4:Y:S01]  /*0380*/  LDG.E R9, desc[UR4][R2.64] ;  /* 0x0000000402097981 */ /* 0x001f22000c1e1900 */
[----:B-123--:R-:W0:Y:S02]  /*0390*/  LDC.64 R6, c[0x0][0x388] ;  /* 0x0000e200ff067b82 */ /* 0x00ee240000000a00 */
[----:B0-----:R-:W-:-:S05]  /*03a0*/  IMAD.WIDE.U32 R4, R4, 0x4, R6 ;  /* 0x0000000404047825 */ /* 0x001fca00078e0006 */
[----:B----4-:R4:W-:Y:S02]  /*03b0*/  REDG.E.ADD.STRONG.GPU desc[UR4][R4.64], R9 ;  /* 0x000000090400798e */ /* 0x0109e4000c12e104 */
.L_x_33:
[----:B------:R-:W-:Y:S05]  /*03c0*/  BSYNC.RECONVERGENT B0 ;  /* 0x0000000000007941 */ /* 0x000fea0003800200 */
.L_x_32:
[C---:B0---4-:R-:W-:Y:S01]  /*03d0*/  VIADD R9, R0.reuse, 0xfffffffb ;  /* 0xfffffffb00097836 */ /* 0x051fe20000000000 */
[----:B------:R-:W-:Y:S01]  /*03e0*/  BSSY.RECONVERGENT B0, `(.L_x_34) ;  /* 0x000001c000007945 */ /* 0x000fe20003800200 */
[C---:B------:R-:W-:Y:S01]  /*03f0*/  VIADD R15, R0.reuse, 0xfffffffc ;  /* 0xfffffffc000f7836 */ /* 0x040fe20000000000 */
[C---:B------:R-:W-:Y:S01]  /*0400*/  ISETP.LT.OR P5, PT, R0.reuse, 0x1, P5 ;  /* 0x000000010000780c */ /* 0x040fe20002fa1670 */
[C---:B------:R-:W-:Y:S01]  /*0410*/  VIADD R17, R0.reuse, 0xfffffffd ;  /* 0xfffffffd00117836 */ /* 0x040fe20000000000 */
[----:B------:R-:W-:Y:S01]  /*0420*/  ISETP.GE.AND P6, PT, R9, UR6, PT ;  /* 0x0000000609007c0c */ /* 0x000fe2000bfc6270 */
[C---:B------:R-:W-:Y:S01]  /*0430*/  VIADD R8, R0.reuse, 0xfffffffe ;  /* 0xfffffffe00087836 */ /* 0x040fe20000000000 */
[----:B------:R-:W-:Y:S01]  /*0440*/  ISETP.GE.AND P0, PT, R15, UR6, PT ;  /* 0x000000060f007c0c */ /* 0x000fe2000bf06270 */
[C---:B-123--:R-:W-:Y:S01]  /*0450*/  VIADD R7, R0.reuse, 0x1 ;  /* 0x0000000100077836 */ /* 0x04efe20000000000 */
[C---:B------:R-:W-:Y:S01]  /*0460*/  ISETP.LT.OR P6, PT, R0.reuse, 0x5, P6 ;  /* 0x000000050000780c */ /* 0x040fe200037c1670 */
[C---:B------:R-:W-:Y:S01]  /*0470*/  VIADD R6, R0.reuse, 0x2 ;  /* 0x0000000200067836 */ /* 0x040fe20000000000 */
[C---:B------:R-:W-:Y:S01]  /*0480*/  ISETP.LT.OR P0, PT, R0.reuse, 0x4, P0 ;  /* 0x000000040000780c */ /* 0x040fe20000701670 */
[C---:B------:R-:W-:Y:S01]  /*0490*/  VIADD R5, R0.reuse, 0x3 ;  /* 0x0000000300057836 */ /* 0x040fe20000000000 */
[----:B------:R-:W-:Y:S01]  /*04a0*/  ISETP.GE.AND P3, PT, R17, UR6, PT ;  /* 0x0000000611007c0c */ /* 0x000fe2000bf66270 */
[----:B------:R-:W-:Y:S01]  /*04b0*/  VIADD R4, R0, 0x4 ;  /* 0x0000000400047836 */ /* 0x000fe20000000000 */
[----:B------:R-:W-:-:S02]  /*04c0*/  P2R R12, PR, RZ, 0x1 ;  /* 0x00000001ff0c7803 */ /* 0x000fc40000000000 */
[----:B------:R-:W-:Y:S02]  /*04d0*/  ISETP.GE.AND P2, PT, R8, UR6, PT ;  /* 0x0000000608007c0c */ /* 0x000fe4000bf46270 */
[----:B------:R-:W-:Y:S02]  /*04e0*/  ISETP.GE.AND P1, PT, R7, UR6, PT ;  /* 0x0000000607007c0c */ /* 0x000fe4000bf26270 */
[----:B------:R-:W-:Y:S02]  /*04f0*/  ISETP.GE.AND P0, PT, R6, UR6, PT ;  /* 0x0000000606007c0c */ /* 0x000fe4000bf06270 */
[C---:B------:R-:W-:Y:S02]  /*0500*/  ISETP.LT.OR P4, PT, R0.reuse, RZ, P4 ;  /* 0x000000ff0000720c */ /* 0x040fe40002781670 */
[C---:B------:R-:W-:Y:S02]  /*0510*/  ISETP.LT.OR P3, PT, R0.reuse, 0x3, P3 ;  /* 0x000000030000780c */ /* 0x040fe40001f61670 */
[----:B------:R-:W-:-:S02]  /*0520*/  ISETP.LT.OR P2, PT, R0, 0x2, P2 ;  /* 0x000000020000780c */ /* 0x000fc40001741670 */
[C---:B------:R-:W-:Y:S02]  /*0530*/  ISETP.LT.OR P1, PT, R0.reuse, -0x1, P1 ;  /* 0xffffffff0000780c */ /* 0x040fe40000f21670 */
[----:B------:R-:W-:Y:S01]  /*0540*/  ISETP.LT.OR P0, PT, R0, -0x2, P0 ;  /* 0xfffffffe0000780c */ /* 0x000fe20000701670 */
[----:B------:R-:W-:-:S12]  /*0550*/  @P6 BRA `(.L_x_35) ;  /* 0x0000000000106947 */ /* 0x000fd80003800000 */
[----:B------:R-:W2:Y:S01]  /*0560*/  LDG.E R13, desc[UR4][R2.64] ;  /* 0x00000004020d7981 */ /* 0x000ea2000c1e1900 */
[----:B------:R-:W0:Y:S02]  /*0570*/  LDC.64 R10, c[0x0][0x388] ;  /* 0x0000e200ff0a7b82 */ /* 0x000e240000000a00 */
[----:B0-----:R-:W-:-:S05]  /*0580*/  IMAD.WIDE.U32 R10, R9, 0x4, R10 ;  /* 0x00000004090a7825 */ /* 0x001fca00078e000a */
[----:B--2---:R0:W-:Y:S02]  /*0590*/  REDG.E.ADD.STRONG.GPU desc[UR4][R10.64], R13 ;  /* 0x0000000d0a00798e */ /* 0x0041e4000c12e104 */
.L_x_35:
[----:B------:R-:W-:Y:S05]  /*05a0*/  BSYNC.RECONVERGENT B0 ;  /* 0x0000000000007941 */ /* 0x000fea0003800200 */
.L_x_34:
[----:B------:R-:W-:Y:S01]  /*05b0*/  ISETP.NE.AND P6, PT, R12, RZ, PT ;  /* 0x000000ff0c00720c */ /* 0x000fe20003fc5270 */
[----:B------:R-:W-:-:S12]  /*05c0*/  BSSY.RECONVERGENT B0, `(.L_x_36) ;  /* 0x0000006000007945 */ /* 0x000fd80003800200 */
[----:B------:R-:W-:Y:S05]  /*05d0*/  @P6 BRA `(.L_x_37) ;  /* 0x0000000000106947 */ /* 0x000fea0003800000 */
[----:B------:R-:W2:Y:S01]  /*05e0*/  LDG.E R9, desc[UR4][R2.64] ;  /* 0x0000000402097981 */ /* 0x000ea2000c1e1900 */
[----:B0-----:R-:W0:Y:S02]  /*05f0*/  LDC.64 R10, c[0x0][0x388] ;  /* 0x0000e200ff0a7b82 */ /* 0x001e240000000a00 */
[----:B0-----:R-:W-:-:S05]  /*0600*/  IMAD.WIDE.U32 R10, R15, 0x4, R10 ;  /* 0x000000040f0a7825 */ /* 0x001fca00078e000a */
[----:B--2---:R1:W-:Y:S02]  /*0610*/  REDG.E.ADD.STRONG.GPU desc[UR4][R10.64], R9 ;  /* 0x000000090a00798e */ /* 0x0043e4000c12e104 */
.L_x_37:
[----:B------:R-:W-:Y:S05]  /*0620*/  BSYNC.RECONVERGENT B0 ;  /* 0x0000000000007941 */ /* 0x000fea0003800200 */
.L_x_36:
[----:B------:R-:W-:Y:S04]  /*0630*/  BSSY.RECONVERGENT B0, `(.L_x_38) ;  /* 0x0000006000007945 */ /* 0x000fe80003800200 */
[----:B------:R-:W-:Y:S05]  /*0640*/  @P3 BRA `(.L_x_39) ;  /* 0x0000000000103947 */ /* 0x000fea0003800000 */
[----:B-1----:R-:W2:Y:S01]  /*0650*/  LDG.E R9, desc[UR4][R2.64] ;  /* 0x0000000402097981 */ /* 0x002ea2000c1e1900 */
[----:B0-----:R-:W0:Y:S02]  /*0660*/  LDC.64 R10, c[0x0][0x388] ;  /* 0x0000e200ff0a7b82 */ /* 0x001e240000000a00 */
[----:B0-----:R-:W-:-:S05]  /*0670*/  IMAD.WIDE.U32 R10, R17, 0x4, R10 ;  /* 0x00000004110a7825 */ /* 0x001fca00078e000a */
[----:B--2---:R2:W-:Y:S02]  /*0680*/  REDG.E.ADD.STRONG.GPU desc[UR4][R10.64], R9 ;  /* 0x000000090a00798e */ /* 0x0045e4000c12e104 */
.L_x_39:
[----:B------:R-:W-:Y:S05]  /*0690*/  BSYNC.RECONVERGENT B0 ;  /* 0x0000000000007941 */ /* 0x000fea0003800200 */
.L_x_38:
[----:B------:R-:W-:Y:S04]  /*06a0*/  BSSY.RECONVERGENT B0, `(.L_x_40) ;  /* 0x0000006000007945 */ /* 0x000fe80003800200 */
[----:B------:R-:W-:Y:S05]  /*06b0*/  @P2 BRA `(.L_x_41) ;  /* 0x0000000000102947 */ /* 0x000fea0003800000 */
[----:B0-----:R-:W3:Y:S01]  /*06c0*/  LDG.E R13, desc[UR4][R2.64] ;  /* 0x00000004020d7981 */ /* 0x001ee2000c1e1900 */
[----:B-12---:R-:W0:Y:S02]  /*06d0*/  LDC.64 R10, c[0x0][0x388] ;  /* 0x0000e200ff0a7b82 */ /* 0x006e240000000a00 */
[----:B0-----:R-:W-:-:S05]  /*06e0*/  IMAD.WIDE.U32 R8, R8, 0x4, R10 ;  /* 0x0000000408087825 */ /* 0x001fca00078e000a */
[----:B---3--:R3:W-:Y:S02]  /*06f0*/  REDG.E.ADD.STRONG.GPU desc[UR4][R8.64], R13 ;  /* 0x0000000d0800798e */ /* 0x0087e4000c12e104 */
.L_x_41:
[----:B------:R-:W-:Y:S05]  /*0700*/  BSYNC.RECONVERGENT B0 ;  /* 0x0000000000007941 */ /* 0x000fea0003800200 */
.L_x_40:
[----:B------:R-:W-:Y:S04]  /*0710*/  BSSY.RECONVERGENT B0, `(.L_x_42) ;  /* 0x0000007000007945 */ /* 0x000fe80003800200 */
[----:B------:R-:W-:Y:S05]  /*0720*/  @P5 BRA `(.L_x_43) ;  /* 0x0000000000145947 */ /* 0x000fea0003800000 */
[----:B0--3--:R-:W3:Y:S01]  /*0730*/  LDG.E R13, desc[UR4][R2.64] ;  /* 0x00000004020d7981 */ /* 0x009ee2000c1e1900 */
[----:B-12---:R-:W0:Y:S01]  /*0740*/  LDC.64 R8, c[0x0][0x388] ;  /* 0x0000e200ff087b82 */ /* 0x006e220000000a00 */
[----:B------:R-:W-:-:S04]  /*0750*/  VIADD R11, R0, 0xffffffff ;  /* 0xffffffff000b7836 */ /* 0x000fc80000000000 */
[----:B0-----:R-:W-:-:S05]  /*0760*/  IMAD.WIDE.U32 R8, R11, 0x4, R8 ;  /* 0x000000040b087825 */ /* 0x001fca00078e0008 */
[----:B---3--:R4:W-:Y:S02]  /*0770*/  REDG.E.ADD.STRONG.GPU desc[UR4][R8.64], R13 ;  /* 0x0000000d0800798e */ /* 0x0089e4000c12e104 */
.L_x_43:
[----:B------:R-:W-:Y:S05]  /*0780*/  BSYNC.RECONVERGENT B0 ;  /* 0x0000000000007941 */ /* 0x000fea0003800200 */
.L_x_42:
[----:B------:R-:W-:Y:S04]  /*0790*/  BSSY.RECONVERGENT B0, `(.L_x_44) ;  /* 0x0000006000007945 */ /* 0x000fe80003800200 */
[----:B------:R-:W-:Y:S05]  /*07a0*/  @P4 BRA `(.L_x_45) ;  /* 0x0000000000104947 */ /* 0x000fea0003800000 */
[----:B012---:R-:W2:Y:S01]  /*07b0*/  LDG.E R11, desc[UR4][R2.64] ;  /* 0x00000004020b7981 */ /* 0x007ea2000c1e1900 */
[----:B---34-:R-:W0:Y:S02]  /*07c0*/  LDC.64 R8, c[0x0][0x388] ;  /* 0x0000e200ff087b82 */ /* 0x018e240000000a00 */
[----:B0-----:R-:W-:-:S05]  /*07d0*/  IMAD.WIDE.U32 R8, R0, 0x4, R8 ;  /* 0x0000000400087825 */ /* 0x001fca00078e0008 */
[----:B--2---:R0:W-:Y:S02]  /*07e0*/  REDG.E.ADD.STRONG.GPU desc[UR4][R8.64], R11 ;  /* 0x0000000b0800798e */ /* 0x0041e4000c12e104 */
.L_x_45:
[----:B------:R-:W-:Y:S05]  /*07f0*/  BSYNC.RECONVERGENT B0 ;  /* 0x0000000000007941 */ /* 0x000fea0003800200 */
.L_x_44:
[----:B------:R-:W-:Y:S04]  /*0800*/  BSSY.RECONVERGENT B0, `(.L_x_46) ;  /* 0x0000006000007945 */ /* 0x000fe80003800200 */
[----:B------:R-:W-:Y:S05]  /*0810*/  @P1 BRA `(.L_x_47) ;  /* 0x0000000000101947 */ /* 0x000fea0003800000 */
[----:B012---:R-:W2:Y:S01]  /*0820*/  LDG.E R11, desc[UR4][R2.64] ;  /* 0x00000004020b7981 */ /* 0x007ea2000c1e1900 */
[----:B---34-:R-:W0:Y:S02]  /*0830*/  LDC.64 R8, c[0x0][0x388] ;  /* 0x0000e200ff087b82 */ /* 0x018e240000000a00 */
[----:B0-----:R-:W-:-:S05]  /*0840*/  IMAD.WIDE.U32 R8, R7, 0x4, R8 ;  /* 0x0000000407087825 */ /* 0x001fca00078e0008 */
[----:B--2---:R0:W-:Y:S02]  /*0850*/  REDG.E.ADD.STRONG.GPU desc[UR4][R8.64], R11 ;  /* 0x0000000b0800798e */ /* 0x0041e4000c12e104 */
.L_x_47:
[----:B------:R-:W-:Y:S05]  /*0860*/  BSYNC.RECONVERGENT B0 ;  /* 0x0000000000007941 */ /* 0x000fea0003800200 */
.L_x_46:
[----:B------:R-:W-:Y:S04]  /*0870*/  BSSY.RECONVERGENT B0, `(.L_x_48) ;  /* 0x0000006000007945 */ /* 0x000fe80003800200 */
[----:B------:R-:W-:Y:S05]  /*0880*/  @P0 BRA `(.L_x_49) ;  /* 0x0000000000100947 */ /* 0x000fea0003800000 */
[----:B012---:R-:W2:Y:S01]  /*0890*/  LDG.E R11, desc[UR4][R2.64] ;  /* 0x00000004020b7981 */ /* 0x007ea2000c1e1900 */
[----:B---34-:R-:W0:Y:S02]  /*08a0*/  LDC.64 R8, c[0x0][0x388] ;  /* 0x0000e200ff087b82 */ /* 0x018e240000000a00 */
[----:B0-----:R-:W-:-:S05]  /*08b0*/  IMAD.WIDE.U32 R6, R6, 0x4, R8 ;  /* 0x0000000406067825 */ /* 0x001fca00078e0008 */
[----:B--2---:R0:W-:Y:S02]  /*08c0*/  REDG.E.ADD.STRONG.GPU desc[UR4][R6.64], R11 ;  /* 0x0000000b0600798e */ /* 0x0041e4000c12e104 */
.L_x_49:
[----:B------:R-:W-:Y:S05]  /*08d0*/  BSYNC.RECONVERGENT B0 ;  /* 0x0000000000007941 */ /* 0x000fea0003800200 */
.L_x_48:
[----:B------:R-:W-:Y:S01]  /*08e0*/  ISETP.GE.AND P5, PT, R5, UR6, PT ;  /* 0x0000000605007c0c */ /* 0x000fe2000bfa6270 */
[----:B------:R-:W-:Y:S01]  /*08f0*/  VIADD R15, R0, 0x5 ;  /* 0x00000005000f7836 */ /* 0x000fe20000000000 */
[----:B------:R-:W-:Y:S01]  /*0900*/  ISETP.GE.AND P6, PT, R4, UR6, PT ;  /* 0x0000000604007c0c */ /* 0x000fe2000bfc6270 */
[C---:B012---:R-:W-:Y:S01]  /*0910*/  VIADD R10, R0.reuse, 0x6 ;  /* 0x00000006000a7836 */ /* 0x047fe20000000000 */
[C---:B------:R-:W-:Y:S01]  /*0920*/  ISETP.LT.OR P5, PT, R0.reuse, -0x3, P5 ;  /* 0xfffffffd0000780c */ /* 0x040fe20002fa1670 */
[C---:B---34-:R-:W-:Y:S01]  /*0930*/  VIADD R9, R0.reuse, 0x7 ;  /* 0x0000000700097836 */ /* 0x058fe20000000000 */
[C---:B------:R-:W-:Y:S01]  /*0940*/  ISETP.LT.OR P6, PT, R0.reuse, -0x4, P6 ;  /* 0xfffffffc0000780c */ /* 0x040fe200037c1670 */
[C---:B------:R-:W-:Y:S01]  /*0950*/  VIADD R8, R0.reuse, 0x8 ;  /* 0x0000000800087836 */ /* 0x040fe20000000000 */
[----:B------:R-:W-:Y:S01]  /*0960*/  ISETP.GE.AND P0, PT, R15, UR6, PT ;  /* 0x000000060f007c0c */ /* 0x000fe2000bf06270 */
[C---:B------:R-:W-:Y:S01]  /*0970*/  VIADD R7, R0.reuse, 0x9 ;  /* 0x0000000900077836 */ /* 0x040fe20000000000 */
[----:B------:R-:W-:Y:S01]  /*0980*/  P2R R14, PR, RZ, 0x40 ;  /* 0x00000040ff0e7803 */ /* 0x000fe20000000000 */
[----:B------:R-:W-:Y:S01]  /*0990*/  VIADD R6, R0, 0xa ;  /* 0x0000000a00067836 */ /* 0x000fe20000000000 */
[----:B------:R-:W-:Y:S01]  /*09a0*/  ISETP.GE.AND P1, PT, R10, UR6, PT ;  /* 0x000000060a007c0c */ /* 0x000fe2000bf26270 */
[----:B------:R-:W-:Y:S01]  /*09b0*/  BSSY.RECONVERGENT B0, `(.L_x_50) ;  /* 0x0000010000007945 */ /* 0x000fe20003800200 */
[----:B------:R-:W-:-:S02]  /*09c0*/  ISETP.GE.AND P2, PT, R9, UR6, PT ;  /* 0x0000000609007c0c */ /* 0x000fc4000bf46270 */
[----:B------:R-:W-:Y:S02]  /*09d0*/  ISETP.GE.AND P3, PT, R8, UR6, PT ;  /* 0x0000000608007c0c */ /* 0x000fe4000bf66270 */
[----:B------:R-:W-:Y:S02]  /*09e0*/  ISETP.GE.AND P4, PT, R7, UR6, PT ;  /* 0x0000000607007c0c */ /* 0x000fe4000bf86270 */
[----:B------:R-:W-:Y:S02]  /*09f0*/  ISETP.GE.AND P6, PT, R6, UR6, PT ;  /* 0x0000000606007c0c */ /* 0x000fe4000bfc6270 */
[C---:B------:R-:W-:Y:S02]  /*0a00*/  ISETP.LT.OR P0, PT, R0.reuse, -0x5, P0 ;  /* 0xfffffffb0000780c */ /* 0x040fe40000701670 */
[C---:B------:R-:W-:Y:S02]  /*0a10*/  ISETP.LT.OR P1, PT, R0.reuse, -0x6, P1 ;  /* 0xfffffffa0000780c */ /* 0x040fe40000f21670 */
[----:B------:R-:W-:-:S02]  /*0a20*/  ISETP.LT.OR P2, PT, R0, -0x7, P2 ;  /* 0xfffffff90000780c */ /* 0x000fc40001741670 */
[C---:B------:R-:W-:Y:S02]  /*0a30*/  ISETP.LT.OR P3, PT, R0.reuse, -0x8, P3 ;  /* 0xfffffff80000780c */ /* 0x040fe40001f61670 */
[C---:B------:R-:W-:Y:S02]  /*0a40*/  ISETP.LT.OR P4, PT, R0.reuse, -0x9, P4 ;  /* 0xfffffff70000780c */ /* 0x040fe40002781670 */
[----:B------:R-:W-:Y:S01]  /*0a50*/  ISETP.LT.OR P6, PT, R0, -0xa, P6 ;  /* 0xfffffff60000780c */ /* 0x000fe200037c1670 */
[----:B------:R-:W-:-:S12]  /*0a60*/  @P5 BRA `(.L_x_51) ;  /* 0x0000000000105947 */ /* 0x000fd80003800000 */
[----:B------:R-:W2:Y:S01]  /*0a70*/  LDG.E R11, desc[UR4][R2.64] ;  /* 0x00000004020b7981 */ /* 0x000ea2000c1e1900 */
[----:B------:R-:W0:Y:S02]  /*0a80*/  LDC.64 R12, c[0x0][0x388] ;  /* 0x0000e200ff0c7b82 */ /* 0x000e240000000a00 */
[----:B0-----:R-:W-:-:S05]  /*0a90*/  IMAD.WIDE.U32 R12, R5, 0x4, R12 ;  /* 0x00000004050c7825 */ /* 0x001fca00078e000c */
[----:B--2---:R0:W-:Y:S02]  /*0aa0*/  REDG.E.ADD.STRONG.GPU desc[UR4][R12.64], R11 ;  /* 0x0000000b0c00798e */ /* 0x0041e4000c12e104 */
.L_x_51:
[----:B------:R-:W-:Y:S05]  /*0ab0*/  BSYNC.RECONVERGENT B0 ;  /* 0x0000000000007941 */ /* 0x000fea0003800200 */
.L_x_50:
[----:B------:R-:W-:Y:S01]  /*0ac0*/  ISETP.NE.AND P5, PT, R14, RZ, PT ;  /* 0x000000ff0e00720c */ /* 0x000fe20003fa5270 */
[----:B------:R-:W-:-:S12]  /*0ad0*/  BSSY.RECONVERGENT B0, `(.L_x_52) ;  /* 0x0000006000007945 */ /* 0x000fd80003800200 */
[----:B------:R-:W-:Y:S05]  /*0ae0*/  @P5 BRA `(.L_x_53) ;  /* 0x0000000000105947 */ /* 0x000fea0003800000 */
[----:B0-----:R-:W2:Y:S01]  /*0af0*/  LDG.E R11, desc[UR4][R2.64] ;  /* 0x00000004020b7981 */ /* 0x001ea2000c1e1900 */
[----:B------:R-:W0:Y:S02]  /*0b00*/  LDC.64 R12, c[0x0][0x388] ;  /* 0x0000e200ff0c7b82 */ /* 0x000e240000000a00 */
[----:B0-----:R-:W-:-:S05]  /*0b10*/  IMAD.WIDE.U32 R4, R4, 0x4, R12 ;  /* 0x0000000404047825 */ /* 0x001fca00078e000c */
[----:B--2---:R1:W-:Y:S02]  /*0b20*/  REDG.E.ADD.STRONG.GPU desc[UR4][R4.64], R11 ;  /* 0x0000000b0400798e */ /* 0x0043e4000c12e104 */
.L_x_53:
[----:B------:R-:W-:Y:S05]  /*0b30*/  BSYNC.RECONVERGENT B0 ;  /* 0x0000000000007941 */ /* 0x000fea0003800200 */
.L_x_52:
[----:B------:R-:W-:Y:S04]  /*0b40*/  BSSY.RECONVERGENT B0, `(.L_x_54) ;  /* 0x0000006000007945 */ /* 0x000fe80003800200 */
[----:B------:R-:W-:Y:S05]  /*0b50*/  @P0 BRA `(.L_x_55) ;  /* 0x0000000000100947 */ /* 0x000fea0003800000 */
[----:B01----:R-:W2:Y:S01]  /*0b60*/  LDG.E R11, desc[UR4][R2.64] ;  /* 0x00000004020b7981 */ /* 0x003ea2000c1e1900 */
[----:B------:R-:W0:Y:S02]  /*0b70*/  LDC.64 R4, c[0x0][0x388] ;  /* 0x0000e200ff047b82 */ /* 0x000e240000000a00 */
[----:B0-----:R-:W-:-:S05]  /*0b80*/  IMAD.WIDE.U32 R4, R15, 0x4, R4 ;  /* 0x000000040f047825 */ /* 0x001fca00078e0004 */
[----:B--2---:R2:W-:Y:S02]  /*0b90*/  REDG.E.ADD.STRONG.GPU desc[UR4][R4.64], R11 ;  /* 0x0000000b0400798e */ /* 0x0045e4000c12e104 */
.L_x_55:
[----:B------:R-:W-:Y:S05]  /*0ba0*/  BSYNC.RECONVERGENT B0 ;  /* 0x0000000000007941 */ /* 0x000fea0003800200 */
.L_x_54:
[----:B------:R-:W-:Y:S04]  /*0bb0*/  BSSY.RECONVERGENT B0, `(.L_x_56) ;  /* 0x0000006000007945 */ /* 0x000fe80003800200 */
[----:B------:R-:W-:Y:S05]  /*0bc0*/  @P1 BRA `(.L_x_57) ;  /* 0x0000000000101947 */ /* 0x000fea0003800000 */
[----:B0-----:R-:W3:Y:S01]  /*0bd0*/  LDG.E R13, desc[UR4][R2.64] ;  /* 0x00000004020d7981 */ /* 0x001ee2000c1e1900 */
[----:B-12---:R-:W0:Y:S02]  /*0be0*/  LDC.64 R4, c[0x0][0x388] ;  /* 0x0000e200ff047b82 */ /* 0x006e240000000a00 */
[----:B0-----:R-:W-:-:S05]  /*0bf0*/  IMAD.WIDE.U32 R10, R10, 0x4, R4 ;  /* 0x000000040a0a7825 */ /* 0x001fca00078e0004 */
[----:B---3--:R3:W-:Y:S02]  /*0c00*/  REDG.E.ADD.STRONG.GPU desc[UR4][R10.64], R13 ;  /* 0x0000000d0a00798e */ /* 0x0087e4000c12e104 */
.L_x_57:
[----:B------:R-:W-:Y:S05]  /*0c10*/  BSYNC.RECONVERGENT B0 ;  /* 0x0000000000007941 */ /* 0x000fea0003800200 */
.L_x_56:
[----:B------:R-:W-:Y:S04]  /*0c20*/  BSSY.RECONVERGENT B0, `(.L_x_58) ;  /* 0x0000006000007945 */ /* 0x000fe80003800200 */
[----:B------:R-:W-:Y:S05]  /*0c30*/  @P2 BRA `(.L_x_59) ;  /* 0x0000000000102947 */ /* 0x000fea0003800000 */
[----:B0123--:R-:W2:Y:S01]  /*0c40*/  LDG.E R11, desc[UR4][R2.64] ;  /* 0x00000004020b7981 */ /* 0x00fea2000c1e1900 */
[----:B------:R-:W0:Y:S02]  /*0c50*/  LDC.64 R4, c[0x0][0x388] ;  /* 0x0000e200ff047b82 */ /* 0x000e240000000a00 */
[----:B0-----:R-:W-:-:S05]  /*0c60*/  IMAD.WIDE.U32 R4, R9, 0x4, R4 ;  /* 0x0000000409047825 */ /* 0x001fca00078e0004 */
[----:B--2---:R4:W-:Y:S02]  /*0c70*/  REDG.E.ADD.STRONG.GPU desc[UR4][R4.64], R11 ;  /* 0x0000000b0400798e */ /* 0x0049e4000c12e104 */
.L_x_59:
[----:B------:R-:W-:Y:S05]  /*0c80*/  BSYNC.RECONVERGENT B0 ;  /* 0x0000000000007941 */ /* 0x000fea0003800200 */
.L_x_58:
[----:B------:R-:W-:Y:S04]  /*0c90*/  BSSY.RECONVERGENT B0, `(.L_x_60) ;  /* 0x0000006000007945 */ /* 0x000fe80003800200 */
[----:B------:R-:W-:Y:S05]  /*0ca0*/  @P3 BRA `(.L_x_61) ;  /* 0x0000000000103947 */ /* 0x000fea0003800000 */
[----:B01234-:R-:W2:Y:S01]  /*0cb0*/  LDG.E R11, desc[UR4][R2.64] ;  /* 0x00000004020b7981 */ /* 0x01fea2000c1e1900 */
[----:B------:R-:W0:Y:S02]  /*0cc0*/  LDC.64 R4, c[0x0][0x388] ;  /* 0x0000e200ff047b82 */ /* 0x000e240000000a00 */
[----:B0-----:R-:W-:-:S05]  /*0cd0*/  IMAD.WIDE.U32 R8, R8, 0x4, R4 ;  /* 0x0000000408087825 */ /* 0x001fca00078e0004 */
[----:B--2---:R0:W-:Y:S02]  /*0ce0*/  REDG.E.ADD.STRONG.GPU desc[UR4][R8.64], R11 ;  /* 0x0000000b0800798e */ /* 0x0041e4000c12e104 */
.L_x_61:
[----:B------:R-:W-:Y:S05]  /*0cf0*/  BSYNC.RECONVERGENT B0 ;  /* 0x0000000000007941 */ /* 0x000fea0003800200 */
.L_x_60:
[----:B------:R-:W-:Y:S04]  /*0d00*/  BSSY.RECONVERGENT B0, `(.L_x_62) ;  /* 0x0000006000007945 */ /* 0x000fe80003800200 */
[----:B------:R-:W-:Y:S05]  /*0d10*/  @P4 BRA `(.L_x_63) ;  /* 0x0000000000104947 */ /* 0x000fea0003800000 */
[----:B0-----:R-:W5:Y:S01]  /*0d20*/  LDG.E R9, desc[UR4][R2.64] ;  /* 0x0000000402097981 */ /* 0x001f62000c1e1900 */
[----:B-12-4-:R-:W0:Y:S02]  /*0d30*/  LDC.64 R4, c[0x0][0x388] ;  /* 0x0000e200ff047b82 */ /* 0x016e240000000a00 */
[----:B0-----:R-:W-:-:S05]  /*0d40*/  IMAD.WIDE.U32 R4, R7, 0x4, R4 ;  /* 0x0000000407047825 */ /* 0x001fca00078e0004 */
[----:B-----5:R0:W-:Y:S02]  /*0d50*/  REDG.E.ADD.STRONG.GPU desc[UR4][R4.64], R9 ;  /* 0x000000090400798e */ /* 0x0201e4000c12e104 */
.L_x_63:
[----:B------:R-:W-:Y:S05]  /*0d60*/  BSYNC.RECONVERGENT B0 ;  /* 0x0000000000007941 */ /* 0x000fea0003800200 */
.L_x_62:
[----:B------:R-:W-:Y:S05]  /*0d70*/  @P6 EXIT ;  /* 0x000000000000694d */ /* 0x000fea0003800000 */
[----:B------:R-:W5:Y:S01]  /*0d80*/  LDG.E R3, desc[UR4][R2.64] ;  /* 0x0000000402037981 */ /* 0x000f62000c1e1900 */
[----:B012-4-:R-:W0:Y:S02]  /*0d90*/  LDC.64 R4, c[0x0][0x388] ;  /* 0x0000e200ff047b82 */ /* 0x017e240000000a00 */
[----:B0-----:R-:W-:-:S05]  /*0da0*/  IMAD.WIDE.U32 R6, R6, 0x4, R4 ;  /* 0x0000000406067825 */ /* 0x001fca00078e0004 */
[----:B-----5:R-:W-:Y:S01]  /*0db0*/  REDG.E.ADD.STRONG.GPU desc[UR4][R6.64], R3 ;  /* 0x000000030600798e */ /* 0x020fe2000c12e104 */
[----:B------:R-:W-:Y:S05]  /*0dc0*/  EXIT ;  /* 0x000000000000794d */ /* 0x000fea0003800000 */
.L_x_64:
        /* <DEDUP_REMOVED lines=11> */
.L_x_72:


//--------------------- .text._Z25movingSumSharedMemDynamicPiS_i --------------------------
	.section	.text._Z25movingSumSharedMemDynamicPiS_i,"ax",@progbits
	.align	128
        .global         _Z25movingSumSharedMemDynamicPiS_i
        .type           _Z25movingSumSharedMemDynamicPiS_i,@function
        .size           _Z25movingSumSharedMemDynamicPiS_i,(.L_x_73 - _Z25movingSumSharedMemDynamicPiS_i)
        .other          _Z25movingSumSharedMemDynamicPiS_i,@"STO_CUDA_ENTRY STV_DEFAULT"
_Z25movingSumSharedMemDynamicPiS_i:
.text._Z25movingSumSharedMemDynamicPiS_i:
[----:B------:R-:W-:Y:S01]  /*0000*/  LDC R1, c[0x0][0x37c] ;  /* 0x0000df00ff017b82 */ /* 0x000fe20000000800 */
[----:B------:R-:W0:Y:S07]  /*0010*/  S2R R9, SR_TID.X ;  /* 0x0000000000097919 */ /* 0x000e2e0000002100 */
[----:B------:R-:W0:Y:S01]  /*0020*/  S2UR UR4, SR_CTAID.X ;  /* 0x00000000000479c3 */ /* 0x000e220000002500 */
[----:B------:R-:W1:Y:S01]  /*0030*/  LDCU UR8, c[0x0][0x390] ;  /* 0x00007200ff0877ac */ /* 0x000e620008000800 */
[----:B------:R-:W-:Y:S01]  /*0040*/  BSSY.RECONVERGENT B0, `(.L_x_65) ;  /* 0x000001b000007945 */ /* 0x000fe20003800200 */
[----:B------:R-:W2:Y:S05]  /*0050*/  LDCU.64 UR6, c[0x0][0x358] ;  /* 0x00006b00ff0677ac */ /* 0x000eaa0008000a00 */
[----:B------:R-:W0:Y:S08]  /*0060*/  LDC R0, c[0x0][0x360] ;  /* 0x0000d800ff007b82 */ /* 0x000e300000000800 */
[----:B------:R-:W3:Y:S01]  /*0070*/  S2UR UR5, SR_CgaCtaId ;  /* 0x00000000000579c3 */ /* 0x000ee20000008800 */
[----:B0-----:R-:W-:Y:S01]  /*0080*/  IMAD R0, R0, UR4, R9 ;  /* 0x0000000400007c24 */ /* 0x001fe2000f8e0209 */
[----:B------:R-:W-:-:S04]  /*0090*/  UMOV UR4, 0x400 ;  /* 0x0000040000047882 */ /* 0x000fc80000000000 */
[----:B-1----:R-:W-:Y:S01]  /*00a0*/  ISETP.GE.AND P0, PT, R0, UR8, PT ;  /* 0x0000000800007c0c */ /* 0x002fe2000bf06270 */
[----:B---3--:R-:W-:-:S06]  /*00b0*/  ULEA UR4, UR5, UR4, 0x18 ;  /* 0x0000000405047291 */ /* 0x008fcc000f8ec0ff */
[----:B------:R-:W-:-:S06]  /*00c0*/  LEA R2, R9, UR4, 0x2 ;  /* 0x0000000409027c11 */ /* 0x000fcc000f8e10ff */
[----:B--2---:R-:W-:Y:S05]  /*00d0*/  @P0 BRA `(.L_x_66) ;  /* 0x0000000000440947 */ /* 0x004fea0003800000 */
[----:B------:R-:W0:Y:S02]  /*00e0*/  LDC.64 R6, c[0x0][0x380] ;  /* 0x0000e000ff067b82 */ /* 0x000e240000000a00 */
[----:B0-----:R-:W-:-:S05]  /*00f0*/  IMAD.WIDE R4, R0, 0x4, R6 ;  /* 0x0000000400047825 */ /* 0x001fca00078e0206 */
[----:B------:R-:W2:Y:S01]  /*0100*/  LDG.E R3, desc[UR6][R4.64] ;  /* 0x0000000604037981 */ /* 0x000ea2000c1e1900 */
[----:B------:R-:W-:-:S03]  /*0110*/  ISETP.GT.U32.AND P1, PT, R9, 0x9, PT ;  /* 0x000000090900780c */ /* 0x000fc60003f24070 */
[----:B--2---:R0:W-:Y:S10]  /*0120*/  STS [R2+0x28], R3 ;  /* 0x0000280302007388 */ /* 0x0041f40000000800 */
[----:B------:R-:W-:Y:S05]  /*0130*/  @P1 BRA `(.L_x_66) ;  /* 0x00000000002c1947 */ /* 0x000fea0003800000 */
[C---:B------:R-:W-:Y:S01]  /*0140*/  ISETP.GE.AND P1, PT, R0.reuse, 0xa, PT ;  /* 0x0000000a0000780c */ /* 0x040fe20003f26270 */
[----:B0-----:R-:W-:-:S05]  /*0150*/  VIADD R3, R0, 0x200 ;  /* 0x0000020000037836 */ /* 0x001fca0000000000 */
[----:B------:R-:W-:Y:S01]  /*0160*/  ISETP.GE.AND P2, PT, R3, UR8, PT ;  /* 0x0000000803007c0c */ /* 0x000fe2000bf46270 */
[----:B------:R-:W-:-:S06]  /*0170*/  IMAD.MOV.U32 R3, RZ, RZ, RZ ;  /* 0x000000ffff037224 */ /* 0x000fcc00078e00ff */
[----:B------:R-:W-:-:S04]  /*0180*/  @P1 VIADD R9, R0, 0xfffffff6 ;  /* 0xfffffff600091836 */ /* 0x000fc80000000000 */
[----:B------:R-:W-:Y:S02]  /*0190*/  @P1 IMAD.WIDE.U32 R6, R9, 0x4, R6 ;  /* 0x0000000409061825 */ /* 0x000fe400078e0006 */
[----:B------:R-:W2:Y:S04]  /*01a0*/  @!P2 LDG.E R5, desc[UR6][R4.64+0x800] ;  /* 0x000800060405a981 */ /* 0x000ea8000c1e1900 */
[----:B------:R-:W3:Y:S04]  /*01b0*/  @P1 LDG.E R3, desc[UR6][R6.64] ;  /* 0x0000000606031981 */ /* 0x000ee8000c1e1900 */
[----:B------:R1:W-:Y:S04]  /*01c0*/  @P2 STS [R2+0x828], RZ ;  /* 0x000828ff02002388 */ /* 0x0003e80000000800 */
[----:B--2---:R1:W-:Y:S04]  /*01d0*/  @!P2 STS [R2+0x828], R5 ;  /* 0x000828050200a388 */ /* 0x0043e80000000800 */
[----:B---3--:R1:W-:Y:S02]  /*01e0*/  STS [R2], R3 ;  /* 0x0000000302007388 */ /* 0x0083e40000000800 */
.L_x_66:
[----:B------:R-:W-:Y:S05]  /*01f0*/  BSYNC.RECONVERGENT B0 ;  /* 0x0000000000007941 */ /* 0x000fea0003800200 */
.L_x_65:
[----:B------:R-:W-:Y:S06]  /*0200*/  BAR.SYNC.DEFER_BLOCKING 0x0 ;  /* 0x0000000000007b1d */ /* 0x000fec0000010000 */
[----:B------:R-:W-:Y:S05]  /*0210*/  @P0 EXIT ;  /* 0x000000000000094d */ /* 0x000fea0003800000 */
[----:B------:R-:W-:Y:S04]  /*0220*/  LDS R4, [R2] ;  /* 0x0000000002047984 */ /* 0x000fe80000000800 */
[----:B-1----:R-:W-:Y:S04]  /*0230*/  LDS R5, [R2+0x4] ;  /* 0x0000040002057984 */ /* 0x002fe80000000800 */
[----:B------:R-:W1:Y:S04]  /*0240*/  LDS R15, [R2+0x8] ;  /* 0x00000800020f7984 */ /* 0x000e680000000800 */
[----:B------:R-:W-:Y:S04]  /*0250*/  LDS R16, [R2+0xc] ;  /* 0x00000c0002107984 */ /* 0x000fe80000000800 */
[----:B------:R-:W2:Y:S04]  /*0260*/  LDS R17, [R2+0x10] ;  /* 0x0000100002117984 */ /* 0x000ea80000000800 */
[----:B------:R-:W-:Y:S04]  /*0270*/  LDS R18, [R2+0x14] ;  /* 0x0000140002127984 */ /* 0x000fe80000000800 */
[----:B------:R-:W3:Y:S04]  /*0280*/  LDS R19, [R2+0x18] ;  /* 0x0000180002137984 */ /* 0x000ee80000000800 */
[----:B------:R-:W-:Y:S04]  /*0290*/  LDS R20, [R2+0x1c] ;  /* 0x00001c0002147984 */ /* 0x000fe80000000800 */
[----:B------:R-:W4:Y:S04]  /*02a0*/  LDS R21, [R2+0x20] ;  /* 0x0000200002157984 */ /* 0x000f280000000800 */
[----:B------:R-:W-:Y:S04]  /*02b0*/  LDS R22, [R2+0x24] ;  /* 0x0000240002167984 */ /* 0x000fe80000000800 */
[----:B------:R-:W5:Y:S04]  /*02c0*/  LDS R23, [R2+0x28] ;  /* 0x0000280002177984 */ /* 0x000f680000000800 */
[----:B------:R-:W-:Y:S04]  /*02d0*/  LDS R14, [R2+0x2c] ;  /* 0x00002c00020e7984 */ /* 0x000fe80000000800 */
[----:B------:R-:W5:Y:S01]  /*02e0*/  LDS R13, [R2+0x30] ;  /* 0x00003000020d7984 */ /* 0x000f620000000800 */
[----:B-1----:R-:W-:-:S03]  /*02f0*/  IADD3 R4, PT, PT, R15, R5, R4 ;  /* 0x000000050f047210 */ /* 0x002fc60007ffe004 */
[----:B------:R-:W-:Y:S04]  /*0300*/  LDS R12, [R2+0x34] ;  /* 0x00003400020c7984 */ /* 0x000fe80000000800 */
[----:B------:R-:W1:Y:S01]  /*0310*/  LDS R11, [R2+0x38] ;  /* 0x00003800020b7984 */ /* 0x000e620000000800 */
[----:B--2---:R-:W-:-:S03]  /*0320*/  IADD3 R4, PT, PT, R17, R16, R4 ;  /* 0x0000001011047210 */ /* 0x004fc60007ffe004 */
[----:B------:R-:W-:Y:S04]  /*0330*/  LDS R10, [R2+0x3c] ;  /* 0x00003c00020a7984 */ /* 0x000fe80000000800 */
[----:B------:R-:W2:Y:S01]  /*0340*/  LDS R9, [R2+0x40] ;  /* 0x0000400002097984 */ /* 0x000ea20000000800 */
[----:B---3--:R-:W-:Y:S02]  /*0350*/  IADD3 R18, PT, PT, R19, R18, R4 ;  /* 0x0000001213127210 */ /* 0x008fe40007ffe004 */
[----:B------:R-:W3:Y:S01]  /*0360*/  LDC.64 R4, c[0x0][0x388] ;  /* 0x0000e200ff047b82 */ /* 0x000ee20000000a00 */
[----:B------:R-:W-:Y:S04]  /*0370*/  LDS R8, [R2+0x44] ;  /* 0x0000440002087984 */ /* 0x000fe80000000800 */
[----:B------:R-:W2:Y:S01]  /*0380*/  LDS R7, [R2+0x48] ;  /* 0x0000480002077984 */ /* 0x000ea20000000800 */
[----:B----4-:R-:W-:-:S03]  /*0390*/  IADD3 R18, PT, PT, R21, R20, R18 ;  /* 0x0000001415127210 */ /* 0x010fc60007ffe012 */
[----:B0-----:R-:W-:Y:S04]  /*03a0*/  LDS R3, [R2+0x4c] ;  /* 0x00004c0002037984 */ /* 0x001fe80000000800 */
[----:B------:R-:W0:Y:S01]  /*03b0*/  LDS R6, [R2+0x50] ;  /* 0x0000500002067984 */ /* 0x000e220000000800 */
[----:B-----5:R-:W-:-:S04]  /*03c0*/  IADD3 R18, PT, PT, R23, R22, R18 ;  /* 0x0000001617127210 */ /* 0x020fc80007ffe012 */
[----:B------:R-:W-:Y:S01]  /*03d0*/  IADD3 R13, PT, PT, R13, R14, R18 ;  /* 0x0000000e0d0d7210 */ /* 0x000fe20007ffe012 */
[----:B---3--:R-:W-:-:S03]  /*03e0*/  IMAD.WIDE R4, R0, 0x4, R4 ;  /* 0x0000000400047825 */ /* 0x008fc600078e0204 */
[----:B-1----:R-:W-:-:S04]  /*03f0*/  IADD3 R11, PT, PT, R11, R12, R13 ;  /* 0x0000000c0b0b7210 */ /* 0x002fc80007ffe00d */
[----:B--2---:R-:W-:-:S04]  /*0400*/  IADD3 R9, PT, PT, R9, R10, R11 ;  /* 0x0000000a09097210 */ /* 0x004fc80007ffe00b */
[----:B------:R-:W-:-:S04]  /*0410*/  IADD3 R7, PT, PT, R7, R8, R9 ;  /* 0x0000000807077210 */ /* 0x000fc80007ffe009 */
[----:B0-----:R-:W-:-:S05]  /*0420*/  IADD3 R3, PT, PT, R6, R3, R7 ;  /* 0x0000000306037210 */ /* 0x001fca0007ffe007 */
[----:B------:R-:W-:Y:S01]  /*0430*/  STG.E desc[UR6][R4.64], R3 ;  /* 0x0000000304007986 */ /* 0x000fe2000c101906 */
[----:B------:R-:W-:Y:S05]  /*0440*/  EXIT ;  /* 0x000000000000794d */ /* 0x000fea0003800000 */
.L_x_67:
        /* <DEDUP_REMOVED lines=11> */
.L_x_73:


//--------------------- .text._Z24movingSumSharedMemStaticPiS_i --------------------------
	.section	.text._Z24movingSumSharedMemStaticPiS_i,"ax",@progbits
	.align	128
        .global         _Z24movingSumSharedMemStaticPiS_i
        .type           _Z24movingSumSharedMemStaticPiS_i,@function
        .size           _Z24movingSumSharedMemStaticPiS_i,(.L_x_74 - _Z24movingSumSharedMemStaticPiS_i)
        .other          _Z24movingSumSharedMemStaticPiS_i,@"STO_CUDA_ENTRY STV_DEFAULT"
_Z24movingSumSharedMemStaticPiS_i:
.text._Z24movingSumSharedMemStaticPiS_i:
        /* <DEDUP_REMOVED lines=31> */
.L_x_69:
[----:B------:R-:W-:Y:S05]  /*01f0*/  BSYNC.RECONVERGENT B0 ;  /* 0x0000000000007941 */ /* 0x000fea0003800200 */
.L_x_68:
        /* <DEDUP_REMOVED lines=37> */
.L_x_70:
        /* <DEDUP_REMOVED lines=11> */
.L_x_74:


//--------------------- .nv.shared._Z15movingSumGlobalPiS_i --------------------------
	.section	.nv.shared._Z15movingSumGlobalPiS_i,"aw",@nobits
	.sectionflags	@""
	.align	16
	.zero		1024


//--------------------- .nv.shared.reserved.0     --------------------------
	.section	.nv.shared.reserved.0,"aw",@nobits
	.weak		__nv_reservedSMEM_offset_0_alias
	.size		__nv_reservedSMEM_offset_0_alias, 0, 64
	.other		__nv_reservedSMEM_offset_0_alias,@"STO_CUDA_RESERVED_SHARED STV_DEFAULT"
__nv_reservedSMEM_offset_0_alias:
	.zero		0
	.zero		64


//--------------------- .nv.shared._Z16movingSumAtomicsPiS_i --------------------------
	.section	.nv.shared._Z16movingSumAtomicsPiS_i,"aw",@nobits
	.sectionflags	@""
	.align	16
	.zero		1024


//--------------------- .nv.shared._Z25movingSumSharedMemDynamicPiS_i --------------------------
	.section	.nv.shared._Z25movingSumSharedMemDynamicPiS_i,"aw",@nobits
	.sectionflags	@""
	.align	16
	.zero		1024


//--------------------- .nv.shared._Z24movingSumSharedMemStaticPiS_i --------------------------
	.section	.nv.shared._Z24movingSumSharedMemStaticPiS_i,"aw",@nobits
	.sectionflags	@""
	.align	16
.nv.shared._Z24movingSumSharedMemStaticPiS_i:
	.zero		3152


//--------------------- .nv.constant0._Z15movingSumGlobalPiS_i --------------------------
	.section	.nv.constant0._Z15movingSumGlobalPiS_i,"a",@progbits
	.sectionflags	@""
	.align	4
.nv.constant0._Z15movingSumGlobalPiS_i:
	.zero		916


//--------------------- .nv.constant0._Z16movingSumAtomicsPiS_i --------------------------
	.section	.nv.constant0._Z16movingSumAtomicsPiS_i,"a",@progbits
	.sectionflags	@""
	.align	4
.nv.constant0._Z16movingSumAtomicsPiS_i:
	.zero		916


//--------------------- .nv.constant0._Z25movingSumSharedMemDynamicPiS_i --------------------------
	.section	.nv.constant0._Z25movingSumSharedMemDynamicPiS_i,"a",@progbits
	.sectionflags	@""
	.align	4
.nv.constant0._Z25movingSumSharedMemDynamicPiS_i:
	.zero		916


//--------------------- .nv.constant0._Z24movingSumSharedMemStaticPiS_i --------------------------
	.section	.nv.constant0._Z24movingSumSharedMemStaticPiS_i,"a",@progbits
	.sectionflags	@""
	.align	4
.nv.constant0._Z24movingSumSharedMemStaticPiS_i:
	.zero		916


//--------------------- SYMBOLS --------------------------

	.type		.nv.reservedSmem.offset0,@object
	.size		.nv.reservedSmem.offset0,0x4
	.type		.nv.reservedSmem.cap,@object
	.size		.nv.reservedSmem.cap,0x4
